	.target	sm_100a

	.elftype	@"ET_EXEC"


//--------------------- .note.nv.tkinfo           --------------------------
	.section	.note.nv.tkinfo,"",@"SHT_NOTE"
	.sectionflags	@"SHF_NOTE_NV_TKINFO"
	.tkinfo
        /*0018*/ 	.word	0x00000002
        /*0030*/ 	.string	""
        /*0030*/ 	.string	"ptxas"
        /*0030*/ 	.string	"Cuda compilation tools, release 13.0, V13.0.88"
        /*0030*/ 	.string	"Build cuda_13.0.r13.0/compiler.36424714_0"
        /*0030*/ 	.string	"-arch sm_100a -m 64 "



//--------------------- .note.nv.cuinfo           --------------------------
	.section	.note.nv.cuinfo,"",@"SHT_NOTE"
	.sectionflags	@"SHF_NOTE_NV_CUINFO"
        /*0018*/ 	.short	0x0002
        /*001a*/ 	.short	0x0064
        /*001c*/ 	.short	0x0082
	.zero		2


//--------------------- .nv.info                  --------------------------
	.section	.nv.info,"",@"SHT_CUDA_INFO"
	.align	4


	//----- nvinfo : EIATTR_REGCOUNT
	.align		4
        /*0000*/ 	.byte	0x04, 0x2f
        /*0002*/ 	.short	(.L_19 - .L_18)
	.align		4
.L_18:
        /*0004*/ 	.word	index@(_ZN7cutlass13device_kernelINS_4gemm6kernel13GemmUniversalIN4cute5tupleIJiiiiEEENS1_10collective13CollectiveMmaINS1_35MainloopSm100TmaUmmaWarpSpecializedILi36ELi2ELi4ENS5_IJNS4_1CILi4EEESB_NSA_ILi1EEEEEEEENS5_IJNSA_ILi128EEENSA_ILi64EEESG_EEEaNS5_IJlSC_lEEEaSI_NS4_8TiledMMAINS4_8MMA_AtomIJNS4_21SM100_MMA_S8_2x1SM_SSIaaiLi128ELi64ELNS4_4UMMA5MajorE0ELSN_0ELNSM_8SaturateE0EEEEEENS4_6LayoutINS5_IJSC_SC_SC_EEENS5_IJNSA_ILi0EEEST_ST_EEEEENS5_IJNS4_10UnderscoreESW_SW_EEEEENS4_28SM100_TMA_2SM_LOAD_MULTICASTENS4_14ComposedLayoutINS4_7SwizzleILi2ELi4ELi3EEENS4_18smem_ptr_flag_bitsILi8EEENSR_INS5_IJNSA_ILi8EEESG_EEENS5_IJSG_SC_EEEEEEEvNS4_8identityESZ_S19_vS1A_EENS_8epilogue10collective18CollectiveEpilogueINS1C_23Sm100TmaWarpSpecializedILi1ELi1ELi32ELb0ELb0EEEJNS5_IJSG_SG_SG_EEENS5_IJNSR_ISG_SC_EES1I_EEEaSI_aSI_NS1C_6fusion15FusionCallbacksIS1G_NS1K_17LinearCombinationIaiaiLNS_15FloatRoundStyleE2EEES1H_S1J_JEEENS4_5SM1004TMEM4LOAD26SM100_TMEM_LOAD_32dp32b32xENS4_13SM90_TMA_LOADES19_NS4_39AutoVectorizingCopyWithAssumedAlignmentILi128EEENS4_14SM90_TMA_STOREES19_S1W_S1W_EEEvvEEEEvNT_6ParamsE)
        /*0008*/ 	.word	0x0000005b


	//----- nvinfo : EIATTR_FRAME_SIZE
	.align		4
.L_19:
        /*000c*/ 	.byte	0x04, 0x11
        /*000e*/ 	.short	(.L_21 - .L_20)
	.align		4
.L_20:
        /*0010*/ 	.word	index@($__internal_2_$__cuda_sm10x_tcgen05_guardrail_trap_unallocated_columns_being_dealloced)
        /*0014*/ 	.word	0x00000000


	//----- nvinfo : EIATTR_FRAME_SIZE
	.align		4
.L_21:
        /*0018*/ 	.byte	0x04, 0x11
        /*001a*/ 	.short	(.L_23 - .L_22)
	.align		4
.L_22:
        /*001c*/ 	.word	index@($__internal_1_$__cuda_sm10x_tcgen05_guardrail_trap_phase_invalid_during_alloc)
        /*0020*/ 	.word	0x00000000


	//----- nvinfo : EIATTR_FRAME_SIZE
	.align		4
.L_23:
        /*0024*/ 	.byte	0x04, 0x11
        /*0026*/ 	.short	(.L_25 - .L_24)
	.align		4
.L_24:
        /*0028*/ 	.word	index@($__internal_0_$__cuda_sm10x_tcgen05_guardrail_trap_col_being_dealloced_not_returned_by_alloc)
        /*002c*/ 	.word	0x00000000


	//----- nvinfo : EIATTR_FRAME_SIZE
	.align		4
.L_25:
        /*0030*/ 	.byte	0x04, 0x11
        /*0032*/ 	.short	(.L_27 - .L_26)
	.align		4
.L_26:
        /*0034*/ 	.word	index@(_ZN7cutlass13device_kernelINS_4gemm6kernel13GemmUniversalIN4cute5tupleIJiiiiEEENS1_10collective13CollectiveMmaINS1_35MainloopSm100TmaUmmaWarpSpecializedILi36ELi2ELi4ENS5_IJNS4_1CILi4EEESB_NSA_ILi1EEEEEEEENS5_IJNSA_ILi128EEENSA_ILi64EEESG_EEEaNS5_IJlSC_lEEEaSI_NS4_8TiledMMAINS4_8MMA_AtomIJNS4_21SM100_MMA_S8_2x1SM_SSIaaiLi128ELi64ELNS4_4UMMA5MajorE0ELSN_0ELNSM_8SaturateE0EEEEEENS4_6LayoutINS5_IJSC_SC_SC_EEENS5_IJNSA_ILi0EEEST_ST_EEEEENS5_IJNS4_10UnderscoreESW_SW_EEEEENS4_28SM100_TMA_2SM_LOAD_MULTICASTENS4_14ComposedLayoutINS4_7SwizzleILi2ELi4ELi3EEENS4_18smem_ptr_flag_bitsILi8EEENSR_INS5_IJNSA_ILi8EEESG_EEENS5_IJSG_SC_EEEEEEEvNS4_8identityESZ_S19_vS1A_EENS_8epilogue10collective18CollectiveEpilogueINS1C_23Sm100TmaWarpSpecializedILi1ELi1ELi32ELb0ELb0EEEJNS5_IJSG_SG_SG_EEENS5_IJNSR_ISG_SC_EES1I_EEEaSI_aSI_NS1C_6fusion15FusionCallbacksIS1G_NS1K_17LinearCombinationIaiaiLNS_15FloatRoundStyleE2EEES1H_S1J_JEEENS4_5SM1004TMEM4LOAD26SM100_TMEM_LOAD_32dp32b32xENS4_13SM90_TMA_LOADES19_NS4_39AutoVectorizingCopyWithAssumedAlignmentILi128EEENS4_14SM90_TMA_STOREES19_S1W_S1W_EEEvvEEEEvNT_6ParamsE)
        /*0038*/ 	.word	0x00000000


	//----- nvinfo : EIATTR_MIN_STACK_SIZE
	.align		4
.L_27:
        /*003c*/ 	.byte	0x04, 0x12
        /*003e*/ 	.short	(.L_29 - .L_28)
	.align		4
.L_28:
        /*0040*/ 	.word	index@(_ZN7cutlass13device_kernelINS_4gemm6kernel13GemmUniversalIN4cute5tupleIJiiiiEEENS1_10collective13CollectiveMmaINS1_35MainloopSm100TmaUmmaWarpSpecializedILi36ELi2ELi4ENS5_IJNS4_1CILi4EEESB_NSA_ILi1EEEEEEEENS5_IJNSA_ILi128EEENSA_ILi64EEESG_EEEaNS5_IJlSC_lEEEaSI_NS4_8TiledMMAINS4_8MMA_AtomIJNS4_21SM100_MMA_S8_2x1SM_SSIaaiLi128ELi64ELNS4_4UMMA5MajorE0ELSN_0ELNSM_8SaturateE0EEEEEENS4_6LayoutINS5_IJSC_SC_SC_EEENS5_IJNSA_ILi0EEEST_ST_EEEEENS5_IJNS4_10UnderscoreESW_SW_EEEEENS4_28SM100_TMA_2SM_LOAD_MULTICASTENS4_14ComposedLayoutINS4_7SwizzleILi2ELi4ELi3EEENS4_18smem_ptr_flag_bitsILi8EEENSR_INS5_IJNSA_ILi8EEESG_EEENS5_IJSG_SC_EEEEEEEvNS4_8identityESZ_S19_vS1A_EENS_8epilogue10collective18CollectiveEpilogueINS1C_23Sm100TmaWarpSpecializedILi1ELi1ELi32ELb0ELb0EEEJNS5_IJSG_SG_SG_EEENS5_IJNSR_ISG_SC_EES1I_EEEaSI_aSI_NS1C_6fusion15FusionCallbacksIS1G_NS1K_17LinearCombinationIaiaiLNS_15FloatRoundStyleE2EEES1H_S1J_JEEENS4_5SM1004TMEM4LOAD26SM100_TMEM_LOAD_32dp32b32xENS4_13SM90_TMA_LOADES19_NS4_39AutoVectorizingCopyWithAssumedAlignmentILi128EEENS4_14SM90_TMA_STOREES19_S1W_S1W_EEEvvEEEEvNT_6ParamsE)
        /*0044*/ 	.word	0x00000000
.L_29:


//--------------------- .nv.compat                --------------------------
	.section	.nv.compat,"",@"SHT_CUDA_COMPAT_INFO"
	.align	4
        /*0000*/ 	.byte	0x02, 0x09, 0x01, 0x00, 0x02, 0x02, 0x03, 0x00, 0x02, 0x05, 0x06, 0x00, 0x03, 0x07, 0x01, 0x01
        /*0010*/ 	.byte	0x02, 0x03, 0x01, 0x00, 0x02, 0x06, 0x01, 0x00, 0x04, 0x0b, 0x08, 0x00, 0x01, 0x00, 0x00, 0x00
        /*0020*/ 	.byte	0x00, 0x00, 0x00, 0x00


//--------------------- .nv.info._ZN7cutlass13device_kernelINS_4gemm6kernel13GemmUniversalIN4cute5tupleIJiiiiEEENS1_10collective13CollectiveMmaINS1_35MainloopSm100TmaUmmaWarpSpecializedILi36ELi2ELi4ENS5_IJNS4_1CILi4EEESB_NSA_ILi1EEEEEEEENS5_IJNSA_ILi128EEENSA_ILi64EEESG_EEEaNS5_IJlSC_lEEEaSI_NS4_8TiledMMAINS4_8MMA_AtomIJNS4_21SM100_MMA_S8_2x1SM_SSIaaiLi128ELi64ELNS4_4UMMA5MajorE0ELSN_0ELNSM_8SaturateE0EEEEEENS4_6LayoutINS5_IJSC_SC_SC_EEENS5_IJNSA_ILi0EEEST_ST_EEEEENS5_IJNS4_10UnderscoreESW_SW_EEEEENS4_28SM100_TMA_2SM_LOAD_MULTICASTENS4_14ComposedLayoutINS4_7SwizzleILi2ELi4ELi3EEENS4_18smem_ptr_flag_bitsILi8EEENSR_INS5_IJNSA_ILi8EEESG_EEENS5_IJSG_SC_EEEEEEEvNS4_8identityESZ_S19_vS1A_EENS_8epilogue10collective18CollectiveEpilogueINS1C_23Sm100TmaWarpSpecializedILi1ELi1ELi32ELb0ELb0EEEJNS5_IJSG_SG_SG_EEENS5_IJNSR_ISG_SC_EES1I_EEEaSI_aSI_NS1C_6fusion15FusionCallbacksIS1G_NS1K_17LinearCombinationIaiaiLNS_15FloatRoundStyleE2EEES1H_S1J_JEEENS4_5SM1004TMEM4LOAD26SM100_TMEM_LOAD_32dp32b32xENS4_13SM90_TMA_LOADES19_NS4_39AutoVectorizingCopyWithAssumedAlignmentILi128EEENS4_14SM90_TMA_STOREES19_S1W_S1W_EEEvvEEEEvNT_6ParamsE --------------------------
	.section	.nv.info._ZN7cutlass13device_kernelINS_4gemm6kernel13GemmUniversalIN4cute5tupleIJiiiiEEENS1_10collective13CollectiveMmaINS1_35MainloopSm100TmaUmmaWarpSpecializedILi36ELi2ELi4ENS5_IJNS4_1CILi4EEESB_NSA_ILi1EEEEEEEENS5_IJNSA_ILi128EEENSA_ILi64EEESG_EEEaNS5_IJlSC_lEEEaSI_NS4_8TiledMMAINS4_8MMA_AtomIJNS4_21SM100_MMA_S8_2x1SM_SSIaaiLi128ELi64ELNS4_4UMMA5MajorE0ELSN_0ELNSM_8SaturateE0EEEEEENS4_6LayoutINS5_IJSC_SC_SC_EEENS5_IJNSA_ILi0EEEST_ST_EEEEENS5_IJNS4_10UnderscoreESW_SW_EEEEENS4_28SM100_TMA_2SM_LOAD_MULTICASTENS4_14ComposedLayoutINS4_7SwizzleILi2ELi4ELi3EEENS4_18smem_ptr_flag_bitsILi8EEENSR_INS5_IJNSA_ILi8EEESG_EEENS5_IJSG_SC_EEEEEEEvNS4_8identityESZ_S19_vS1A_EENS_8epilogue10collective18CollectiveEpilogueINS1C_23Sm100TmaWarpSpecializedILi1ELi1ELi32ELb0ELb0EEEJNS5_IJSG_SG_SG_EEENS5_IJNSR_ISG_SC_EES1I_EEEaSI_aSI_NS1C_6fusion15FusionCallbacksIS1G_NS1K_17LinearCombinationIaiaiLNS_15FloatRoundStyleE2EEES1H_S1J_JEEENS4_5SM1004TMEM4LOAD26SM100_TMEM_LOAD_32dp32b32xENS4_13SM90_TMA_LOADES19_NS4_39AutoVectorizingCopyWithAssumedAlignmentILi128EEENS4_14SM90_TMA_STOREES19_S1W_S1W_EEEvvEEEEvNT_6ParamsE,"",@"SHT_CUDA_INFO"
	.sectionflags	@""
	.align	4


	//----- nvinfo : EIATTR_CUDA_API_VERSION
	.align		4
        /*0000*/ 	.byte	0x04, 0x37
        /*0002*/ 	.short	(.L_31 - .L_30)
.L_30:
        /*0004*/ 	.word	0x00000082


	//----- nvinfo : EIATTR_KPARAM_INFO
	.align		4
.L_31:
        /*0008*/ 	.byte	0x04, 0x17
        /*000a*/ 	.short	(.L_33 - .L_32)
.L_32:
        /*000c*/ 	.word	0x00000000
        /*0010*/ 	.short	0x0000
        /*0012*/ 	.short	0x0000
        /*0014*/ 	.byte	0x00, 0xf0, 0x01, 0x20


	//----- nvinfo : EIATTR_AT_ENTRY_FRAGMENTS
	.align		4
.L_33:
        /*0018*/ 	.byte	0x04, 0x4f
        /*001a*/ 	.short	(.L_35 - .L_34)


	//   ....[0]....
.L_34:
        /*001c*/ 	.word	0x00000007


	//----- nvinfo : EIATTR_RESERVED_SMEM_USED
	.align		4
.L_35:
        /*0020*/ 	.byte	0x01, 0x41
	.zero		2


	//----- nvinfo : EIATTR_SPARSE_MMA_MASK
	.align		4
        /*0024*/ 	.byte	0x03, 0x50
        /*0026*/ 	.short	0x0000


	//----- nvinfo : EIATTR_TCGEN05_2CTA_USED
	.align		4
        /*0028*/ 	.byte	0x01, 0x52
	.zero		2


	//----- nvinfo : EIATTR_MAXREG_COUNT
	.align		4
        /*002c*/ 	.byte	0x03, 0x1b
        /*002e*/ 	.short	0x00ff


	//----- nvinfo : EIATTR_NUM_BARRIERS
	.align		4
        /*0030*/ 	.byte	0x02, 0x4c
        /*0032*/ 	.byte	0x07
	.zero		1


	//----- nvinfo : EIATTR_EXTERNS
	.align		4
        /*0034*/ 	.byte	0x04, 0x0f
        /*0036*/ 	.short	(.L_37 - .L_36)


	//   ....[0]....
	.align		4
.L_36:
        /*0038*/ 	.word	index@(__assertfail)


	//----- nvinfo : EIATTR_MERCURY_ISA_VERSION
	.align		4
.L_37:
        /*003c*/ 	.byte	0x03, 0x5f
        /*003e*/ 	.short	0x0101


	//----- nvinfo : EIATTR_INT_WARP_WIDE_INSTR_OFFSETS
	.align		4
        /*0040*/ 	.byte	0x04, 0x31
        /*0042*/ 	.short	(.L_39 - .L_38)


	//   ....[0]....
.L_38:
        /*0044*/ 	.word	0x00001150


	//   ....[1]....
        /*0048*/ 	.word	0x000011d0


	//   ....[2]....
        /*004c*/ 	.word	0x00005940


	//   ....[3]....
        /*0050*/ 	.word	0x00005970


	//   ....[4]....
        /*0054*/ 	.word	0x000059c0


	//   ....[5]....
        /*0058*/ 	.word	0x00006450


	//   ....[6]....
        /*005c*/ 	.word	0x00006500


	//----- nvinfo : EIATTR_COOP_GROUP_MASK_REGIDS
	.align		4
.L_39:
        /*0060*/ 	.byte	0x04, 0x29
        /*0062*/ 	.short	(.L_41 - .L_40)


	//   ....[0]....
.L_40:
        /*0064*/ 	.word	0xffffffff


	//   ....[1]....
        /*0068*/ 	.word	0xffffffff


	//   ....[2]....
        /*006c*/ 	.word	0xffffffff


	//   ....[3]....
        /*0070*/ 	.word	0xffffffff


	//   ....[4]....
        /*0074*/ 	.word	0xffffffff


	//   ....[5]....
        /*0078*/ 	.word	0xffffffff


	//   ....[6]....
        /*007c*/ 	.word	0xffffffff


	//   ....[7]....
        /*0080*/ 	.word	0xffffffff


	//   ....[8]....
        /*0084*/ 	.word	0xffffffff


	//   ....[9]....
        /*0088*/ 	.word	0xffffffff


	//   ....[10]....
        /*008c*/ 	.word	0xffffffff


	//   ....[11]....
        /*0090*/ 	.word	0xffffffff


	//   ....[12]....
        /*0094*/ 	.word	0xffffffff


	//   ....[13]....
        /*0098*/ 	.word	0xffffffff


	//----- nvinfo : EIATTR_COOP_GROUP_INSTR_OFFSETS
	.align		4
.L_41:
        /*009c*/ 	.byte	0x04, 0x28
        /*009e*/ 	.short	(.L_43 - .L_42)


	//   ....[0]....
.L_42:
        /*00a0*/ 	.word	0x000000c0


	//   ....[1]....
        /*00a4*/ 	.word	0x00000500


	//   ....[2]....
        /*00a8*/ 	.word	0x00000af0


	//   ....[3]....
        /*00ac*/ 	.word	0x00000c20


	//   ....[4]....
        /*00b0*/ 	.word	0x00000d10


	//   ....[5]....
        /*00b4*/ 	.word	0x00000e70


	//   ....[6]....
        /*00b8*/ 	.word	0x00001000


	//   ....[7]....
        /*00bc*/ 	.word	0x00001250


	//   ....[8]....
        /*00c0*/ 	.word	0x000027f0


	//   ....[9]....
        /*00c4*/ 	.word	0x00004810


	//   ....[10]....
        /*00c8*/ 	.word	0x00004ce0


	//   ....[11]....
        /*00cc*/ 	.word	0x00004d10


	//   ....[12]....
        /*00d0*/ 	.word	0x00005860


	//   ....[13]....
        /*00d4*/ 	.word	0x00005a60


	//----- nvinfo : EIATTR_VRC_CTA_INIT_COUNT
	.align		4
.L_43:
        /*00d8*/ 	.byte	0x02, 0x4a
        /*00da*/ 	.byte	0x80
	.zero		1


	//----- nvinfo : EIATTR_SYSCALL_OFFSETS
	.align		4
        /*00dc*/ 	.byte	0x04, 0x46
        /*00de*/ 	.short	(.L_45 - .L_44)


	//   ....[0]....
.L_44:
        /*00e0*/ 	.word	0x00006fd0


	//   ....[1]....
        /*00e4*/ 	.word	0x00007110


	//   ....[2]....
        /*00e8*/ 	.word	0x00007830


	//----- nvinfo : EIATTR_MBARRIER_INSTR_OFFSETS
	.align		4
.L_45:
        /*00ec*/ 	.byte	0x04, 0x39
        /*00ee*/ 	.short	(.L_47 - .L_46)


	//   ....[0]....
.L_46:
        /*00f0*/ 	.word	0x00000650
        /*00f4*/ 	.word	0x000000ff
        /*00f8*/ 	.word	0x00000000
        /*00fc*/ 	.short	0x0100
        /*00fe*/ 	.byte	0x06
	.zero		1


	//   ....[1]....
        /*0100*/ 	.word	0x00000660
        /*0104*/ 	.word	0x000000ff
        /*0108*/ 	.word	0x00000120
        /*010c*/ 	.short	0x0100
        /*010e*/ 	.byte	0x06
	.zero		1


	//   ....[2]....
        /*0110*/ 	.word	0x00000670
        /*0114*/ 	.word	0x000000ff
        /*0118*/ 	.word	0x00000008
        /*011c*/ 	.short	0x0100
        /*011e*/ 	.byte	0x06
	.zero		1


	//   ....[3]....
        /*0120*/ 	.word	0x00000680
        /*0124*/ 	.word	0x000000ff
        /*0128*/ 	.word	0x00000128
        /*012c*/ 	.short	0x0100
        /*012e*/ 	.byte	0x06
	.zero		1


	//   ....[4]....
        /*0130*/ 	.word	0x00000690
        /*0134*/ 	.word	0x000000ff
        /*0138*/ 	.word	0x00000010
        /*013c*/ 	.short	0x0100
        /*013e*/ 	.byte	0x06
	.zero		1


	//   ....[5]....
        /*0140*/ 	.word	0x000006a0
        /*0144*/ 	.word	0x000000ff
        /*0148*/ 	.word	0x00000130
        /*014c*/ 	.short	0x0100
        /*014e*/ 	.byte	0x06
	.zero		1


	//   ....[6]....
        /*0150*/ 	.word	0x000006b0
        /*0154*/ 	.word	0x000000ff
        /*0158*/ 	.word	0x00000018
        /*015c*/ 	.short	0x0100
        /*015e*/ 	.byte	0x06
	.zero		1


	//   ....[7]....
        /*0160*/ 	.word	0x000006c0
        /*0164*/ 	.word	0x000000ff
        /*0168*/ 	.word	0x00000138
        /*016c*/ 	.short	0x0100
        /*016e*/ 	.byte	0x06
	.zero		1


	//   ....[8]....
        /*0170*/ 	.word	0x000006d0
        /*0174*/ 	.word	0x000000ff
        /*0178*/ 	.word	0x00000020
        /*017c*/ 	.short	0x0100
        /*017e*/ 	.byte	0x06
	.zero		1


	//   ....[9]....
        /*0180*/ 	.word	0x000006e0
        /*0184*/ 	.word	0x000000ff
        /*0188*/ 	.word	0x00000140
        /*018c*/ 	.short	0x0100
        /*018e*/ 	.byte	0x06
	.zero		1


	//   ....[10]....
        /*0190*/ 	.word	0x000006f0
        /*0194*/ 	.word	0x000000ff
        /*0198*/ 	.word	0x00000028
        /*019c*/ 	.short	0x0100
        /*019e*/ 	.byte	0x06
	.zero		1


	//   ....[11]....
        /*01a0*/ 	.word	0x00000700
        /*01a4*/ 	.word	0x000000ff
        /*01a8*/ 	.word	0x00000148
        /*01ac*/ 	.short	0x0100
        /*01ae*/ 	.byte	0x06
	.zero		1


	//   ....[12]....
        /*01b0*/ 	.word	0x00000710
        /*01b4*/ 	.word	0x000000ff
        /*01b8*/ 	.word	0x00000030
        /*01bc*/ 	.short	0x0100
        /*01be*/ 	.byte	0x06
	.zero		1


	//   ....[13]....
        /*01c0*/ 	.word	0x00000720
        /*01c4*/ 	.word	0x000000ff
        /*01c8*/ 	.word	0x00000150
        /*01cc*/ 	.short	0x0100
        /*01ce*/ 	.byte	0x06
	.zero		1


	//   ....[14]....
        /*01d0*/ 	.word	0x00000730
        /*01d4*/ 	.word	0x000000ff
        /*01d8*/ 	.word	0x00000038
        /*01dc*/ 	.short	0x0100
        /*01de*/ 	.byte	0x06
	.zero		1


	//   ....[15]....
        /*01e0*/ 	.word	0x00000740
        /*01e4*/ 	.word	0x000000ff
        /*01e8*/ 	.word	0x00000158
        /*01ec*/ 	.short	0x0100
        /*01ee*/ 	.byte	0x06
	.zero		1


	//   ....[16]....
        /*01f0*/ 	.word	0x00000750
        /*01f4*/ 	.word	0x000000ff
        /*01f8*/ 	.word	0x00000040
        /*01fc*/ 	.short	0x0100
        /*01fe*/ 	.byte	0x06
	.zero		1


	//   ....[17]....
        /*0200*/ 	.word	0x00000760
        /*0204*/ 	.word	0x000000ff
        /*0208*/ 	.word	0x00000160
        /*020c*/ 	.short	0x0100
        /*020e*/ 	.byte	0x06
	.zero		1


	//   ....[18]....
        /*0210*/ 	.word	0x00000770
        /*0214*/ 	.word	0x000000ff
        /*0218*/ 	.word	0x00000048
        /*021c*/ 	.short	0x0100
        /*021e*/ 	.byte	0x06
	.zero		1


	//   ....[19]....
        /*0220*/ 	.word	0x00000780
        /*0224*/ 	.word	0x000000ff
        /*0228*/ 	.word	0x00000168
        /*022c*/ 	.short	0x0100
        /*022e*/ 	.byte	0x06
	.zero		1


	//   ....[20]....
        /*0230*/ 	.word	0x00000790
        /*0234*/ 	.word	0x000000ff
        /*0238*/ 	.word	0x00000050
        /*023c*/ 	.short	0x0100
        /*023e*/ 	.byte	0x06
	.zero		1


	//   ....[21]....
        /*0240*/ 	.word	0x000007a0
        /*0244*/ 	.word	0x000000ff
        /*0248*/ 	.word	0x00000170
        /*024c*/ 	.short	0x0100
        /*024e*/ 	.byte	0x06
	.zero		1


	//   ....[22]....
        /*0250*/ 	.word	0x000007b0
        /*0254*/ 	.word	0x000000ff
        /*0258*/ 	.word	0x00000058
        /*025c*/ 	.short	0x0100
        /*025e*/ 	.byte	0x06
	.zero		1


	//   ....[23]....
        /*0260*/ 	.word	0x000007c0
        /*0264*/ 	.word	0x000000ff
        /*0268*/ 	.word	0x00000178
        /*026c*/ 	.short	0x0100
        /*026e*/ 	.byte	0x06
	.zero		1


	//   ....[24]....
        /*0270*/ 	.word	0x000007d0
        /*0274*/ 	.word	0x000000ff
        /*0278*/ 	.word	0x00000060
        /*027c*/ 	.short	0x0100
        /*027e*/ 	.byte	0x06
	.zero		1


	//   ....[25]....
        /*0280*/ 	.word	0x000007e0
        /*0284*/ 	.word	0x000000ff
        /*0288*/ 	.word	0x00000180
        /*028c*/ 	.short	0x0100
        /*028e*/ 	.byte	0x06
	.zero		1


	//   ....[26]....
        /*0290*/ 	.word	0x000007f0
        /*0294*/ 	.word	0x000000ff
        /*0298*/ 	.word	0x00000068
        /*029c*/ 	.short	0x0100
        /*029e*/ 	.byte	0x06
	.zero		1


	//   ....[27]....
        /*02a0*/ 	.word	0x00000800
        /*02a4*/ 	.word	0x000000ff
        /*02a8*/ 	.word	0x00000188
        /*02ac*/ 	.short	0x0100
        /*02ae*/ 	.byte	0x06
	.zero		1


	//   ....[28]....
        /*02b0*/ 	.word	0x00000810
        /*02b4*/ 	.word	0x000000ff
        /*02b8*/ 	.word	0x00000070
        /*02bc*/ 	.short	0x0100
        /*02be*/ 	.byte	0x06
	.zero		1


	//   ....[29]....
        /*02c0*/ 	.word	0x00000820
        /*02c4*/ 	.word	0x000000ff
        /*02c8*/ 	.word	0x00000190
        /*02cc*/ 	.short	0x0100
        /*02ce*/ 	.byte	0x06
	.zero		1


	//   ....[30]....
        /*02d0*/ 	.word	0x00000830
        /*02d4*/ 	.word	0x000000ff
        /*02d8*/ 	.word	0x00000078
        /*02dc*/ 	.short	0x0100
        /*02de*/ 	.byte	0x06
	.zero		1


	//   ....[31]....
        /*02e0*/ 	.word	0x00000840
        /*02e4*/ 	.word	0x000000ff
        /*02e8*/ 	.word	0x00000198
        /*02ec*/ 	.short	0x0100
        /*02ee*/ 	.byte	0x06
	.zero		1


	//   ....[32]....
        /*02f0*/ 	.word	0x00000850
        /*02f4*/ 	.word	0x000000ff
        /*02f8*/ 	.word	0x00000080
        /*02fc*/ 	.short	0x0100
        /*02fe*/ 	.byte	0x06
	.zero		1


	//   ....[33]....
        /*0300*/ 	.word	0x00000860
        /*0304*/ 	.word	0x000000ff
        /*0308*/ 	.word	0x000001a0
        /*030c*/ 	.short	0x0100
        /*030e*/ 	.byte	0x06
	.zero		1


	//   ....[34]....
        /*0310*/ 	.word	0x00000870
        /*0314*/ 	.word	0x000000ff
        /*0318*/ 	.word	0x00000088
        /*031c*/ 	.short	0x0100
        /*031e*/ 	.byte	0x06
	.zero		1


	//   ....[35]....
        /*0320*/ 	.word	0x00000880
        /*0324*/ 	.word	0x000000ff
        /*0328*/ 	.word	0x000001a8
        /*032c*/ 	.short	0x0100
        /*032e*/ 	.byte	0x06
	.zero		1


	//   ....[36]....
        /*0330*/ 	.word	0x00000890
        /*0334*/ 	.word	0x000000ff
        /*0338*/ 	.word	0x00000090
        /*033c*/ 	.short	0x0100
        /*033e*/ 	.byte	0x06
	.zero		1


	//   ....[37]....
        /*0340*/ 	.word	0x000008a0
        /*0344*/ 	.word	0x000000ff
        /*0348*/ 	.word	0x000001b0
        /*034c*/ 	.short	0x0100
        /*034e*/ 	.byte	0x06
	.zero		1


	//   ....[38]....
        /*0350*/ 	.word	0x000008b0
        /*0354*/ 	.word	0x000000ff
        /*0358*/ 	.word	0x00000098
        /*035c*/ 	.short	0x0100
        /*035e*/ 	.byte	0x06
	.zero		1


	//   ....[39]....
        /*0360*/ 	.word	0x000008c0
        /*0364*/ 	.word	0x000000ff
        /*0368*/ 	.word	0x000001b8
        /*036c*/ 	.short	0x0100
        /*036e*/ 	.byte	0x06
	.zero		1


	//   ....[40]....
        /*0370*/ 	.word	0x000008d0
        /*0374*/ 	.word	0x000000ff
        /*0378*/ 	.word	0x000000a0
        /*037c*/ 	.short	0x0100
        /*037e*/ 	.byte	0x06
	.zero		1


	//   ....[41]....
        /*0380*/ 	.word	0x000008e0
        /*0384*/ 	.word	0x000000ff
        /*0388*/ 	.word	0x000001c0
        /*038c*/ 	.short	0x0100
        /*038e*/ 	.byte	0x06
	.zero		1


	//   ....[42]....
        /*0390*/ 	.word	0x000008f0
        /*0394*/ 	.word	0x000000ff
        /*0398*/ 	.word	0x000000a8
        /*039c*/ 	.short	0x0100
        /*039e*/ 	.byte	0x06
	.zero		1


	//   ....[43]....
        /*03a0*/ 	.word	0x00000900
        /*03a4*/ 	.word	0x000000ff
        /*03a8*/ 	.word	0x000001c8
        /*03ac*/ 	.short	0x0100
        /*03ae*/ 	.byte	0x06
	.zero		1


	//   ....[44]....
        /*03b0*/ 	.word	0x00000910
        /*03b4*/ 	.word	0x000000ff
        /*03b8*/ 	.word	0x000000b0
        /*03bc*/ 	.short	0x0100
        /*03be*/ 	.byte	0x06
	.zero		1


	//   ....[45]....
        /*03c0*/ 	.word	0x00000920
        /*03c4*/ 	.word	0x000000ff
        /*03c8*/ 	.word	0x000001d0
        /*03cc*/ 	.short	0x0100
        /*03ce*/ 	.byte	0x06
	.zero		1


	//   ....[46]....
        /*03d0*/ 	.word	0x00000930
        /*03d4*/ 	.word	0x000000ff
        /*03d8*/ 	.word	0x000000b8
        /*03dc*/ 	.short	0x0100
        /*03de*/ 	.byte	0x06
	.zero		1


	//   ....[47]....
        /*03e0*/ 	.word	0x00000940
        /*03e4*/ 	.word	0x000000ff
        /*03e8*/ 	.word	0x000001d8
        /*03ec*/ 	.short	0x0100
        /*03ee*/ 	.byte	0x06
	.zero		1


	//   ....[48]....
        /*03f0*/ 	.word	0x00000950
        /*03f4*/ 	.word	0x000000ff
        /*03f8*/ 	.word	0x000000c0
        /*03fc*/ 	.short	0x0100
        /*03fe*/ 	.byte	0x06
	.zero		1


	//   ....[49]....
        /*0400*/ 	.word	0x00000960
        /*0404*/ 	.word	0x000000ff
        /*0408*/ 	.word	0x000001e0
        /*040c*/ 	.short	0x0100
        /*040e*/ 	.byte	0x06
	.zero		1


	//   ....[50]....
        /*0410*/ 	.word	0x00000970
        /*0414*/ 	.word	0x000000ff
        /*0418*/ 	.word	0x000000c8
        /*041c*/ 	.short	0x0100
        /*041e*/ 	.byte	0x06
	.zero		1


	//   ....[51]....
        /*0420*/ 	.word	0x00000980
        /*0424*/ 	.word	0x000000ff
        /*0428*/ 	.word	0x000001e8
        /*042c*/ 	.short	0x0100
        /*042e*/ 	.byte	0x06
	.zero		1


	//   ....[52]....
        /*0430*/ 	.word	0x00000990
        /*0434*/ 	.word	0x000000ff
        /*0438*/ 	.word	0x000000d0
        /*043c*/ 	.short	0x0100
        /*043e*/ 	.byte	0x06
	.zero		1


	//   ....[53]....
        /*0440*/ 	.word	0x000009a0
        /*0444*/ 	.word	0x000000ff
        /*0448*/ 	.word	0x000001f0
        /*044c*/ 	.short	0x0100
        /*044e*/ 	.byte	0x06
	.zero		1


	//   ....[54]....
        /*0450*/ 	.word	0x000009b0
        /*0454*/ 	.word	0x000000ff
        /*0458*/ 	.word	0x000000d8
        /*045c*/ 	.short	0x0100
        /*045e*/ 	.byte	0x06
	.zero		1


	//   ....[55]....
        /*0460*/ 	.word	0x000009c0
        /*0464*/ 	.word	0x000000ff
        /*0468*/ 	.word	0x000001f8
        /*046c*/ 	.short	0x0100
        /*046e*/ 	.byte	0x06
	.zero		1


	//   ....[56]....
        /*0470*/ 	.word	0x000009d0
        /*0474*/ 	.word	0x000000ff
        /*0478*/ 	.word	0x000000e0
        /*047c*/ 	.short	0x0100
        /*047e*/ 	.byte	0x06
	.zero		1


	//   ....[57]....
        /*0480*/ 	.word	0x000009e0
        /*0484*/ 	.word	0x000000ff
        /*0488*/ 	.word	0x00000200
        /*048c*/ 	.short	0x0100
        /*048e*/ 	.byte	0x06
	.zero		1


	//   ....[58]....
        /*0490*/ 	.word	0x000009f0
        /*0494*/ 	.word	0x000000ff
        /*0498*/ 	.word	0x000000e8
        /*049c*/ 	.short	0x0100
        /*049e*/ 	.byte	0x06
	.zero		1


	//   ....[59]....
        /*04a0*/ 	.word	0x00000a00
        /*04a4*/ 	.word	0x000000ff
        /*04a8*/ 	.word	0x00000208
        /*04ac*/ 	.short	0x0100
        /*04ae*/ 	.byte	0x06
	.zero		1


	//   ....[60]....
        /*04b0*/ 	.word	0x00000a10
        /*04b4*/ 	.word	0x000000ff
        /*04b8*/ 	.word	0x000000f0
        /*04bc*/ 	.short	0x0100
        /*04be*/ 	.byte	0x06
	.zero		1


	//   ....[61]....
        /*04c0*/ 	.word	0x00000a20
        /*04c4*/ 	.word	0x000000ff
        /*04c8*/ 	.word	0x00000210
        /*04cc*/ 	.short	0x0100
        /*04ce*/ 	.byte	0x06
	.zero		1


	//   ....[62]....
        /*04d0*/ 	.word	0x00000a30
        /*04d4*/ 	.word	0x000000ff
        /*04d8*/ 	.word	0x000000f8
        /*04dc*/ 	.short	0x0100
        /*04de*/ 	.byte	0x06
	.zero		1


	//   ....[63]....
        /*04e0*/ 	.word	0x00000a40
        /*04e4*/ 	.word	0x000000ff
        /*04e8*/ 	.word	0x00000218
        /*04ec*/ 	.short	0x0100
        /*04ee*/ 	.byte	0x06
	.zero		1


	//   ....[64]....
        /*04f0*/ 	.word	0x00000a50
        /*04f4*/ 	.word	0x000000ff
        /*04f8*/ 	.word	0x00000100
        /*04fc*/ 	.short	0x0100
        /*04fe*/ 	.byte	0x06
	.zero		1


	//   ....[65]....
        /*0500*/ 	.word	0x00000a60
        /*0504*/ 	.word	0x000000ff
        /*0508*/ 	.word	0x00000220
        /*050c*/ 	.short	0x0100
        /*050e*/ 	.byte	0x06
	.zero		1


	//   ....[66]....
        /*0510*/ 	.word	0x00000a70
        /*0514*/ 	.word	0x000000ff
        /*0518*/ 	.word	0x00000108
        /*051c*/ 	.short	0x0100
        /*051e*/ 	.byte	0x06
	.zero		1


	//   ....[67]....
        /*0520*/ 	.word	0x00000a80
        /*0524*/ 	.word	0x000000ff
        /*0528*/ 	.word	0x00000228
        /*052c*/ 	.short	0x0100
        /*052e*/ 	.byte	0x06
	.zero		1


	//   ....[68]....
        /*0530*/ 	.word	0x00000a90
        /*0534*/ 	.word	0x000000ff
        /*0538*/ 	.word	0x00000110
        /*053c*/ 	.short	0x0100
        /*053e*/ 	.byte	0x06
	.zero		1


	//   ....[69]....
        /*0540*/ 	.word	0x00000aa0
        /*0544*/ 	.word	0x000000ff
        /*0548*/ 	.word	0x00000230
        /*054c*/ 	.short	0x0100
        /*054e*/ 	.byte	0x06
	.zero		1


	//   ....[70]....
        /*0550*/ 	.word	0x00000ab0
        /*0554*/ 	.word	0x000000ff
        /*0558*/ 	.word	0x00000118
        /*055c*/ 	.short	0x0100
        /*055e*/ 	.byte	0x06
	.zero		1


	//   ....[71]....
        /*0560*/ 	.word	0x00000ac0
        /*0564*/ 	.word	0x000000ff
        /*0568*/ 	.word	0x00000238
        /*056c*/ 	.short	0x0100
        /*056e*/ 	.byte	0x06
	.zero		1


	//   ....[72]....
        /*0570*/ 	.word	0x00000bf0
        /*0574*/ 	.word	0x000000ff
        /*0578*/ 	.word	0x00000240
        /*057c*/ 	.short	0x0100
        /*057e*/ 	.byte	0x06
	.zero		1


	//   ....[73]....
        /*0580*/ 	.word	0x00000c00
        /*0584*/ 	.word	0x000000ff
        /*0588*/ 	.word	0x00000248
        /*058c*/ 	.short	0x0100
        /*058e*/ 	.byte	0x06
	.zero		1


	//   ....[74]....
        /*0590*/ 	.word	0x00000ce0
        /*0594*/ 	.word	0x000000ff
        /*0598*/ 	.word	0x00000250
        /*059c*/ 	.short	0x0100
        /*059e*/ 	.byte	0x05
	.zero		1


	//   ....[75]....
        /*05a0*/ 	.word	0x00000cf0
        /*05a4*/ 	.word	0x000000ff
        /*05a8*/ 	.word	0x00000258
        /*05ac*/ 	.short	0x0100
        /*05ae*/ 	.byte	0x05
	.zero		1


	//   ....[76]....
        /*05b0*/ 	.word	0x00000e20
        /*05b4*/ 	.word	0x000000ff
        /*05b8*/ 	.word	0x00000260
        /*05bc*/ 	.short	0x0100
        /*05be*/ 	.byte	0x05
	.zero		1


	//   ....[77]....
        /*05c0*/ 	.word	0x00000e30
        /*05c4*/ 	.word	0x000000ff
        /*05c8*/ 	.word	0x00000270
        /*05cc*/ 	.short	0x0100
        /*05ce*/ 	.byte	0x05
	.zero		1


	//   ....[78]....
        /*05d0*/ 	.word	0x00000e40
        /*05d4*/ 	.word	0x000000ff
        /*05d8*/ 	.word	0x00000268
        /*05dc*/ 	.short	0x0100
        /*05de*/ 	.byte	0x05
	.zero		1


	//   ....[79]....
        /*05e0*/ 	.word	0x00000e50
        /*05e4*/ 	.word	0x000000ff
        /*05e8*/ 	.word	0x00000278
        /*05ec*/ 	.short	0x0100
        /*05ee*/ 	.byte	0x05
	.zero		1


	//   ....[80]....
        /*05f0*/ 	.word	0x00000f70
        /*05f4*/ 	.word	0x000000ff
        /*05f8*/ 	.word	0x00000280
        /*05fc*/ 	.short	0x0100
        /*05fe*/ 	.byte	0x06
	.zero		1


	//   ....[81]....
        /*0600*/ 	.word	0x00000f80
        /*0604*/ 	.word	0x000000ff
        /*0608*/ 	.word	0x000002a0
        /*060c*/ 	.short	0x0100
        /*060e*/ 	.byte	0x06
	.zero		1


	//   ....[82]....
        /*0610*/ 	.word	0x00000f90
        /*0614*/ 	.word	0x000000ff
        /*0618*/ 	.word	0x00000288
        /*061c*/ 	.short	0x0100
        /*061e*/ 	.byte	0x06
	.zero		1


	//   ....[83]....
        /*0620*/ 	.word	0x00000fa0
        /*0624*/ 	.word	0x000000ff
        /*0628*/ 	.word	0x000002a8
        /*062c*/ 	.short	0x0100
        /*062e*/ 	.byte	0x06
	.zero		1


	//   ....[84]....
        /*0630*/ 	.word	0x00000fb0
        /*0634*/ 	.word	0x000000ff
        /*0638*/ 	.word	0x00000290
        /*063c*/ 	.short	0x0100
        /*063e*/ 	.byte	0x06
	.zero		1


	//   ....[85]....
        /*0640*/ 	.word	0x00000fc0
        /*0644*/ 	.word	0x000000ff
        /*0648*/ 	.word	0x000002b0
        /*064c*/ 	.short	0x0100
        /*064e*/ 	.byte	0x06
	.zero		1


	//   ....[86]....
        /*0650*/ 	.word	0x00000fd0
        /*0654*/ 	.word	0x000000ff
        /*0658*/ 	.word	0x00000298
        /*065c*/ 	.short	0x0100
        /*065e*/ 	.byte	0x06
	.zero		1


	//   ....[87]....
        /*0660*/ 	.word	0x00000fe0
        /*0664*/ 	.word	0x000000ff
        /*0668*/ 	.word	0x000002b8
        /*066c*/ 	.short	0x0100
        /*066e*/ 	.byte	0x06
	.zero		1


	//   ....[88]....
        /*0670*/ 	.word	0x000010d0
        /*0674*/ 	.word	0x000000ff
        /*0678*/ 	.word	0x000002c0
        /*067c*/ 	.short	0x0100
        /*067e*/ 	.byte	0x05
	.zero		1


	//   ....[89]....
        /*0680*/ 	.word	0x000010e0
        /*0684*/ 	.word	0x000000ff
        /*0688*/ 	.word	0x000002d0
        /*068c*/ 	.short	0x0100
        /*068e*/ 	.byte	0x05
	.zero		1


	//   ....[90]....
        /*0690*/ 	.word	0x000010f0
        /*0694*/ 	.word	0x000000ff
        /*0698*/ 	.word	0x000002c8
        /*069c*/ 	.short	0x0100
        /*069e*/ 	.byte	0x05
	.zero		1


	//   ....[91]....
        /*06a0*/ 	.word	0x00001100
        /*06a4*/ 	.word	0x000000ff
        /*06a8*/ 	.word	0x000002d8
        /*06ac*/ 	.short	0x0100
        /*06ae*/ 	.byte	0x05
	.zero		1


	//   ....[92]....
        /*06b0*/ 	.word	0x00001200
        /*06b4*/ 	.word	0x000000ff
        /*06b8*/ 	.word	0x000002e0
        /*06bc*/ 	.short	0x0100
        /*06be*/ 	.byte	0x04
	.zero		1


	//   ....[93]....
        /*06c0*/ 	.word	0x00001ff0
        /*06c4*/ 	.word	0x00000000
        /*06c8*/ 	.word	0x000002d0
        /*06cc*/ 	.short	0x010a
        /*06ce*/ 	.byte	0xff
	.zero		1


	//   ....[94]....
        /*06d0*/ 	.word	0x00002020
        /*06d4*/ 	.word	0x00000000
        /*06d8*/ 	.word	0x000002c0
        /*06dc*/ 	.short	0x0101
        /*06de*/ 	.byte	0xff
	.zero		1


	//   ....[95]....
        /*06e0*/ 	.word	0x00002100
        /*06e4*/ 	.word	0x000000ff
        /*06e8*/ 	.word	0x00000120
        /*06ec*/ 	.short	0x010a
        /*06ee*/ 	.byte	0x04
	.zero		1


	//   ....[96]....
        /*06f0*/ 	.word	0x000021b0
        /*06f4*/ 	.word	0x000000ff
        /*06f8*/ 	.word	0x00000120
        /*06fc*/ 	.short	0x010a
        /*06fe*/ 	.byte	0x21
	.zero		1


	//   ....[97]....
        /*0700*/ 	.word	0x00002370
        /*0704*/ 	.word	0x000000ff
        /*0708*/ 	.word	0x00000120
        /*070c*/ 	.short	0x010a
        /*070e*/ 	.byte	0x04
	.zero		1


	//   ....[98]....
        /*0710*/ 	.word	0x00002480
        /*0714*/ 	.word	0x000000ff
        /*0718*/ 	.word	0x00000258
        /*071c*/ 	.short	0x0101
        /*071e*/ 	.byte	0x1a
	.zero		1


	//   ....[99]....
        /*0720*/ 	.word	0x000024a0
        /*0724*/ 	.word	0x000000ff
        /*0728*/ 	.word	0x00000120
        /*072c*/ 	.short	0x010a
        /*072e*/ 	.byte	0x05
	.zero		1


	//   ....[100]....
        /*0730*/ 	.word	0x00002520
        /*0734*/ 	.word	0x000000ff
        /*0738*/ 	.word	0x00000120
        /*073c*/ 	.short	0x010a
        /*073e*/ 	.byte	0x11
	.zero		1


	//   ....[101]....
        /*0740*/ 	.word	0x000026b0
        /*0744*/ 	.word	0x000000ff
        /*0748*/ 	.word	0x00000120
        /*074c*/ 	.short	0x010a
        /*074e*/ 	.byte	0x05
	.zero		1


	//   ....[102]....
        /*0750*/ 	.word	0x00002820
        /*0754*/ 	.word	0x00000003
        /*0758*/ 	.word	0x00000260
        /*075c*/ 	.short	0x010a
        /*075e*/ 	.byte	0xff
	.zero		1


	//   ....[103]....
        /*0760*/ 	.word	0x00002970
        /*0764*/ 	.word	0x00000000
        /*0768*/ 	.word	0x00000000
        /*076c*/ 	.short	0x0101
        /*076e*/ 	.byte	0xff
	.zero		1


	//   ....[104]....
        /*0770*/ 	.word	0x00002e90
        /*0774*/ 	.word	0x000000ff
        /*0778*/ 	.word	0x00000000
        /*077c*/ 	.short	0x010a
        /*077e*/ 	.byte	0x04
	.zero		1


	//   ....[105]....
        /*0780*/ 	.word	0x00002f20
        /*0784*/ 	.word	0x000000ff
        /*0788*/ 	.word	0x00000000
        /*078c*/ 	.short	0x010a
        /*078e*/ 	.byte	0x04
	.zero		1


	//   ....[106]....
        /*0790*/ 	.word	0x00002fb0
        /*0794*/ 	.word	0x000000ff
        /*0798*/ 	.word	0x00000000
        /*079c*/ 	.short	0x010a
        /*079e*/ 	.byte	0x04
	.zero		1


	//   ....[107]....
        /*07a0*/ 	.word	0x00003040
        /*07a4*/ 	.word	0x000000ff
        /*07a8*/ 	.word	0x00000000
        /*07ac*/ 	.short	0x010a
        /*07ae*/ 	.byte	0x04
	.zero		1


	//   ....[108]....
        /*07b0*/ 	.word	0x000030d0
        /*07b4*/ 	.word	0x000000ff
        /*07b8*/ 	.word	0x00000000
        /*07bc*/ 	.short	0x010a
        /*07be*/ 	.byte	0x04
	.zero		1


	//   ....[109]....
        /*07c0*/ 	.word	0x00003160
        /*07c4*/ 	.word	0x000000ff
        /*07c8*/ 	.word	0x00000000
        /*07cc*/ 	.short	0x010a
        /*07ce*/ 	.byte	0x04
	.zero		1


	//   ....[110]....
        /*07d0*/ 	.word	0x000031f0
        /*07d4*/ 	.word	0x000000ff
        /*07d8*/ 	.word	0x00000000
        /*07dc*/ 	.short	0x010a
        /*07de*/ 	.byte	0x04
	.zero		1


	//   ....[111]....
        /*07e0*/ 	.word	0x00003280
        /*07e4*/ 	.word	0x000000ff
        /*07e8*/ 	.word	0x00000000
        /*07ec*/ 	.short	0x010a
        /*07ee*/ 	.byte	0x04
	.zero		1


	//   ....[112]....
        /*07f0*/ 	.word	0x00003310
        /*07f4*/ 	.word	0x000000ff
        /*07f8*/ 	.word	0x00000000
        /*07fc*/ 	.short	0x010a
        /*07fe*/ 	.byte	0x04
	.zero		1


	//   ....[113]....
        /*0800*/ 	.word	0x000033a0
        /*0804*/ 	.word	0x000000ff
        /*0808*/ 	.word	0x00000000
        /*080c*/ 	.short	0x010a
        /*080e*/ 	.byte	0x04
	.zero		1


	//   ....[114]....
        /*0810*/ 	.word	0x00003430
        /*0814*/ 	.word	0x000000ff
        /*0818*/ 	.word	0x00000000
        /*081c*/ 	.short	0x010a
        /*081e*/ 	.byte	0x04
	.zero		1


	//   ....[115]....
        /*0820*/ 	.word	0x000034c0
        /*0824*/ 	.word	0x000000ff
        /*0828*/ 	.word	0x00000000
        /*082c*/ 	.short	0x010a
        /*082e*/ 	.byte	0x04
	.zero		1


	//   ....[116]....
        /*0830*/ 	.word	0x00003550
        /*0834*/ 	.word	0x000000ff
        /*0838*/ 	.word	0x00000000
        /*083c*/ 	.short	0x010a
        /*083e*/ 	.byte	0x04
	.zero		1


	//   ....[117]....
        /*0840*/ 	.word	0x000035e0
        /*0844*/ 	.word	0x000000ff
        /*0848*/ 	.word	0x00000000
        /*084c*/ 	.short	0x010a
        /*084e*/ 	.byte	0x04
	.zero		1


	//   ....[118]....
        /*0850*/ 	.word	0x00003670
        /*0854*/ 	.word	0x000000ff
        /*0858*/ 	.word	0x00000000
        /*085c*/ 	.short	0x010a
        /*085e*/ 	.byte	0x04
	.zero		1


	//   ....[119]....
        /*0860*/ 	.word	0x00003700
        /*0864*/ 	.word	0x000000ff
        /*0868*/ 	.word	0x00000000
        /*086c*/ 	.short	0x010a
        /*086e*/ 	.byte	0x04
	.zero		1


	//   ....[120]....
        /*0870*/ 	.word	0x00003790
        /*0874*/ 	.word	0x000000ff
        /*0878*/ 	.word	0x00000000
        /*087c*/ 	.short	0x010a
        /*087e*/ 	.byte	0x04
	.zero		1


	//   ....[121]....
        /*0880*/ 	.word	0x00003820
        /*0884*/ 	.word	0x000000ff
        /*0888*/ 	.word	0x00000000
        /*088c*/ 	.short	0x010a
        /*088e*/ 	.byte	0x04
	.zero		1


	//   ....[122]....
        /*0890*/ 	.word	0x000038b0
        /*0894*/ 	.word	0x000000ff
        /*0898*/ 	.word	0x00000000
        /*089c*/ 	.short	0x010a
        /*089e*/ 	.byte	0x04
	.zero		1


	//   ....[123]....
        /*08a0*/ 	.word	0x00003940
        /*08a4*/ 	.word	0x000000ff
        /*08a8*/ 	.word	0x00000000
        /*08ac*/ 	.short	0x010a
        /*08ae*/ 	.byte	0x04
	.zero		1


	//   ....[124]....
        /*08b0*/ 	.word	0x000039d0
        /*08b4*/ 	.word	0x000000ff
        /*08b8*/ 	.word	0x00000000
        /*08bc*/ 	.short	0x010a
        /*08be*/ 	.byte	0x04
	.zero		1


	//   ....[125]....
        /*08c0*/ 	.word	0x00003a60
        /*08c4*/ 	.word	0x000000ff
        /*08c8*/ 	.word	0x00000000
        /*08cc*/ 	.short	0x010a
        /*08ce*/ 	.byte	0x04
	.zero		1


	//   ....[126]....
        /*08d0*/ 	.word	0x00003af0
        /*08d4*/ 	.word	0x000000ff
        /*08d8*/ 	.word	0x00000000
        /*08dc*/ 	.short	0x010a
        /*08de*/ 	.byte	0x04
	.zero		1


	//   ....[127]....
        /*08e0*/ 	.word	0x00003b80
        /*08e4*/ 	.word	0x000000ff
        /*08e8*/ 	.word	0x00000000
        /*08ec*/ 	.short	0x010a
        /*08ee*/ 	.byte	0x04
	.zero		1


	//   ....[128]....
        /*08f0*/ 	.word	0x00003c10
        /*08f4*/ 	.word	0x000000ff
        /*08f8*/ 	.word	0x00000000
        /*08fc*/ 	.short	0x010a
        /*08fe*/ 	.byte	0x04
	.zero		1


	//   ....[129]....
        /*0900*/ 	.word	0x00003ca0
        /*0904*/ 	.word	0x000000ff
        /*0908*/ 	.word	0x00000000
        /*090c*/ 	.short	0x010a
        /*090e*/ 	.byte	0x04
	.zero		1


	//   ....[130]....
        /*0910*/ 	.word	0x00003d30
        /*0914*/ 	.word	0x000000ff
        /*0918*/ 	.word	0x00000000
        /*091c*/ 	.short	0x010a
        /*091e*/ 	.byte	0x04
	.zero		1


	//   ....[131]....
        /*0920*/ 	.word	0x00003dc0
        /*0924*/ 	.word	0x000000ff
        /*0928*/ 	.word	0x00000000
        /*092c*/ 	.short	0x010a
        /*092e*/ 	.byte	0x04
	.zero		1


	//   ....[132]....
        /*0930*/ 	.word	0x00003e50
        /*0934*/ 	.word	0x000000ff
        /*0938*/ 	.word	0x00000000
        /*093c*/ 	.short	0x010a
        /*093e*/ 	.byte	0x04
	.zero		1


	//   ....[133]....
        /*0940*/ 	.word	0x00003ee0
        /*0944*/ 	.word	0x000000ff
        /*0948*/ 	.word	0x00000000
        /*094c*/ 	.short	0x010a
        /*094e*/ 	.byte	0x04
	.zero		1


	//   ....[134]....
        /*0950*/ 	.word	0x00003f70
        /*0954*/ 	.word	0x000000ff
        /*0958*/ 	.word	0x00000000
        /*095c*/ 	.short	0x010a
        /*095e*/ 	.byte	0x04
	.zero		1


	//   ....[135]....
        /*0960*/ 	.word	0x00004000
        /*0964*/ 	.word	0x000000ff
        /*0968*/ 	.word	0x00000000
        /*096c*/ 	.short	0x010a
        /*096e*/ 	.byte	0x04
	.zero		1


	//   ....[136]....
        /*0970*/ 	.word	0x00004090
        /*0974*/ 	.word	0x000000ff
        /*0978*/ 	.word	0x00000000
        /*097c*/ 	.short	0x010a
        /*097e*/ 	.byte	0x04
	.zero		1


	//   ....[137]....
        /*0980*/ 	.word	0x00004120
        /*0984*/ 	.word	0x000000ff
        /*0988*/ 	.word	0x00000000
        /*098c*/ 	.short	0x010a
        /*098e*/ 	.byte	0x04
	.zero		1


	//   ....[138]....
        /*0990*/ 	.word	0x000041b0
        /*0994*/ 	.word	0x000000ff
        /*0998*/ 	.word	0x00000000
        /*099c*/ 	.short	0x010a
        /*099e*/ 	.byte	0x04
	.zero		1


	//   ....[139]....
        /*09a0*/ 	.word	0x00004250
        /*09a4*/ 	.word	0x00000000
        /*09a8*/ 	.word	0x00000000
        /*09ac*/ 	.short	0x010a
        /*09ae*/ 	.byte	0xff
	.zero		1


	//   ....[140]....
        /*09b0*/ 	.word	0x00004370
        /*09b4*/ 	.word	0x00000002
        /*09b8*/ 	.word	0x000002c0
        /*09bc*/ 	.short	0x010a
        /*09be*/ 	.byte	0xff
	.zero		1


	//   ....[141]....
        /*09c0*/ 	.word	0x000043e0
        /*09c4*/ 	.word	0x00000002
        /*09c8*/ 	.word	0x00000000
        /*09cc*/ 	.short	0x0101
        /*09ce*/ 	.byte	0xff
	.zero		1


	//   ....[142]....
        /*09d0*/ 	.word	0x00004400
        /*09d4*/ 	.word	0x000000ff
        /*09d8*/ 	.word	0x00000270
        /*09dc*/ 	.short	0x010a
        /*09de*/ 	.byte	0x05
	.zero		1


	//   ....[143]....
        /*09e0*/ 	.word	0x00004520
        /*09e4*/ 	.word	0x00000002
        /*09e8*/ 	.word	0x00000260
        /*09ec*/ 	.short	0x010a
        /*09ee*/ 	.byte	0xff
	.zero		1


	//   ....[144]....
        /*09f0*/ 	.word	0x00004620
        /*09f4*/ 	.word	0x00000002
        /*09f8*/ 	.word	0x00000000
        /*09fc*/ 	.short	0x0101
        /*09fe*/ 	.byte	0xff
	.zero		1


	//   ....[145]....
        /*0a00*/ 	.word	0x000046b0
        /*0a04*/ 	.word	0x000000ff
        /*0a08*/ 	.word	0x00000270
        /*0a0c*/ 	.short	0x0106
        /*0a0e*/ 	.byte	0x05
	.zero		1


	//   ....[146]....
        /*0a10*/ 	.word	0x000046d0
        /*0a14*/ 	.word	0x000000ff
        /*0a18*/ 	.word	0x00000270
        /*0a1c*/ 	.short	0x010a
        /*0a1e*/ 	.byte	0x05
	.zero		1


	//   ....[147]....
        /*0a20*/ 	.word	0x00004760
        /*0a24*/ 	.word	0x000000ff
        /*0a28*/ 	.word	0x00000270
        /*0a2c*/ 	.short	0x0106
        /*0a2e*/ 	.byte	0x04
	.zero		1


	//   ....[148]....
        /*0a30*/ 	.word	0x000047a0
        /*0a34*/ 	.word	0x00000000
        /*0a38*/ 	.word	0x00000270
        /*0a3c*/ 	.short	0x010a
        /*0a3e*/ 	.byte	0xff
	.zero		1


	//   ....[149]....
        /*0a40*/ 	.word	0x000049e0
        /*0a44*/ 	.word	0x000000ff
        /*0a48*/ 	.word	0x00000008
        /*0a4c*/ 	.short	0x010a
        /*0a4e*/ 	.byte	0x04
	.zero		1


	//   ....[150]....
        /*0a50*/ 	.word	0x00004a00
        /*0a54*/ 	.word	0x000000ff
        /*0a58*/ 	.word	0x00000008
        /*0a5c*/ 	.short	0x010a
        /*0a5e*/ 	.byte	0x04
	.zero		1


	//   ....[151]....
        /*0a60*/ 	.word	0x00004b90
        /*0a64*/ 	.word	0x000000ff
        /*0a68*/ 	.word	0x00000008
        /*0a6c*/ 	.short	0x010a
        /*0a6e*/ 	.byte	0x04
	.zero		1


	//   ....[152]....
        /*0a70*/ 	.word	0x00004bb0
        /*0a74*/ 	.word	0x000000ff
        /*0a78*/ 	.word	0x00000008
        /*0a7c*/ 	.short	0x010a
        /*0a7e*/ 	.byte	0x04
	.zero		1


	//   ....[153]....
        /*0a80*/ 	.word	0x00004c70
        /*0a84*/ 	.word	0x000000ff
        /*0a88*/ 	.word	0x00000000
        /*0a8c*/ 	.short	0x0101
        /*0a8e*/ 	.byte	0x05
	.zero		1


	//   ....[154]....
        /*0a90*/ 	.word	0x00004f70
        /*0a94*/ 	.word	0x00000000
        /*0a98*/ 	.word	0x00000260
        /*0a9c*/ 	.short	0x010a
        /*0a9e*/ 	.byte	0xff
	.zero		1


	//   ....[155]....
        /*0aa0*/ 	.word	0x00005030
        /*0aa4*/ 	.word	0x00000000
        /*0aa8*/ 	.word	0x00000000
        /*0aac*/ 	.short	0x0101
        /*0aae*/ 	.byte	0xff
	.zero		1


	//   ....[156]....
        /*0ab0*/ 	.word	0x000050e0
        /*0ab4*/ 	.word	0x000000ff
        /*0ab8*/ 	.word	0x00000000
        /*0abc*/ 	.short	0x010a
        /*0abe*/ 	.byte	0x04
	.zero		1


	//   ....[157]....
        /*0ac0*/ 	.word	0x000050f0
        /*0ac4*/ 	.word	0x000000ff
        /*0ac8*/ 	.word	0x000002a0
        /*0acc*/ 	.short	0x010a
        /*0ace*/ 	.byte	0x08
	.zero		1


	//   ....[158]....
        /*0ad0*/ 	.word	0x000051a0
        /*0ad4*/ 	.word	0x000000ff
        /*0ad8*/ 	.word	0x00000000
        /*0adc*/ 	.short	0x010a
        /*0ade*/ 	.byte	0x07
	.zero		1


	//   ....[159]....
        /*0ae0*/ 	.word	0x000052e0
        /*0ae4*/ 	.word	0x000000ff
        /*0ae8*/ 	.word	0x00000000
        /*0aec*/ 	.short	0x010a
        /*0aee*/ 	.byte	0x04
	.zero		1


	//   ....[160]....
        /*0af0*/ 	.word	0x00005540
        /*0af4*/ 	.word	0x000000ff
        /*0af8*/ 	.word	0x00000000
        /*0afc*/ 	.short	0x010a
        /*0afe*/ 	.byte	0x07
	.zero		1


	//   ....[161]....
        /*0b00*/ 	.word	0x000055d0
        /*0b04*/ 	.word	0x000000ff
        /*0b08*/ 	.word	0x00000000
        /*0b0c*/ 	.short	0x010a
        /*0b0e*/ 	.byte	0x07
	.zero		1


	//   ....[162]....
        /*0b10*/ 	.word	0x00005660
        /*0b14*/ 	.word	0x000000ff
        /*0b18*/ 	.word	0x00000000
        /*0b1c*/ 	.short	0x010a
        /*0b1e*/ 	.byte	0x07
	.zero		1


	//   ....[163]....
        /*0b20*/ 	.word	0x00005700
        /*0b24*/ 	.word	0x00000000
        /*0b28*/ 	.word	0x00000000
        /*0b2c*/ 	.short	0x010a
        /*0b2e*/ 	.byte	0xff
	.zero		1


	//   ....[164]....
        /*0b30*/ 	.word	0x00005740
        /*0b34*/ 	.word	0x00000000
        /*0b38*/ 	.word	0x00000000
        /*0b3c*/ 	.short	0x010a
        /*0b3e*/ 	.byte	0xff
	.zero		1


	//   ....[165]....
        /*0b40*/ 	.word	0x000057b0
        /*0b44*/ 	.word	0x000000ff
        /*0b48*/ 	.word	0x00000000
        /*0b4c*/ 	.short	0x0101
        /*0b4e*/ 	.byte	0x05
	.zero		1


	//   ....[166]....
        /*0b50*/ 	.word	0x000057f0
        /*0b54*/ 	.word	0x000000ff
        /*0b58*/ 	.word	0x000002e0
        /*0b5c*/ 	.short	0x010a
        /*0b5e*/ 	.byte	0x06
	.zero		1


	//   ....[167]....
        /*0b60*/ 	.word	0x00005850
        /*0b64*/ 	.word	0x000000ff
        /*0b68*/ 	.word	0x00000000
        /*0b6c*/ 	.short	0x0101
        /*0b6e*/ 	.byte	0x05
	.zero		1


	//   ....[168]....
        /*0b70*/ 	.word	0x00005ca0
        /*0b74*/ 	.word	0x00000007
        /*0b78*/ 	.word	0x00000260
        /*0b7c*/ 	.short	0x010a
        /*0b7e*/ 	.byte	0xff
	.zero		1


	//   ....[169]....
        /*0b80*/ 	.word	0x00005e10
        /*0b84*/ 	.word	0x00000000
        /*0b88*/ 	.word	0x00000000
        /*0b8c*/ 	.short	0x0101
        /*0b8e*/ 	.byte	0xff
	.zero		1


	//   ....[170]....
        /*0b90*/ 	.word	0x00006220
        /*0b94*/ 	.word	0x000000ff
        /*0b98*/ 	.word	0x00000258
        /*0b9c*/ 	.short	0x010a
        /*0b9e*/ 	.byte	0x13
	.zero		1


	//   ....[171]....
        /*0ba0*/ 	.word	0x00006390
        /*0ba4*/ 	.word	0x000000ff
        /*0ba8*/ 	.word	0x00000248
        /*0bac*/ 	.short	0x010a
        /*0bae*/ 	.byte	0x13
	.zero		1


	//   ....[172]....
        /*0bb0*/ 	.word	0x000065a0
        /*0bb4*/ 	.word	0x000000ff
        /*0bb8*/ 	.word	0x00000240
        /*0bbc*/ 	.short	0x010b
        /*0bbe*/ 	.byte	0x13
	.zero		1


	//   ....[173]....
        /*0bc0*/ 	.word	0x000065b0
        /*0bc4*/ 	.word	0x000000ff
        /*0bc8*/ 	.word	0x00000000
        /*0bcc*/ 	.short	0x0101
        /*0bce*/ 	.byte	0x36
	.zero		1


	//   ....[174]....
        /*0bd0*/ 	.word	0x000065f0
        /*0bd4*/ 	.word	0x00000000
        /*0bd8*/ 	.word	0x00000248
        /*0bdc*/ 	.short	0x010a
        /*0bde*/ 	.byte	0xff
	.zero		1


	//   ....[175]....
        /*0be0*/ 	.word	0x00006930
        /*0be4*/ 	.word	0x00000003
        /*0be8*/ 	.word	0x00000260
        /*0bec*/ 	.short	0x010a
        /*0bee*/ 	.byte	0xff
	.zero		1


	//   ....[176]....
        /*0bf0*/ 	.word	0x00006ab0
        /*0bf4*/ 	.word	0x00000000
        /*0bf8*/ 	.word	0x00000000
        /*0bfc*/ 	.short	0x0101
        /*0bfe*/ 	.byte	0xff
	.zero		1


	//   ....[177]....
        /*0c00*/ 	.word	0x00007470
        /*0c04*/ 	.word	0x000000ff
        /*0c08*/ 	.word	0x00000240
        /*0c0c*/ 	.short	0x010a
        /*0c0e*/ 	.byte	0x39
	.zero		1


	//   ....[178]....
        /*0c10*/ 	.word	0x00007480
        /*0c14*/ 	.word	0x00000053
        /*0c18*/ 	.word	0x00000280
        /*0c1c*/ 	.short	0x010a
        /*0c1e*/ 	.byte	0xff
	.zero		1


	//   ....[179]....
        /*0c20*/ 	.word	0x000075d0
        /*0c24*/ 	.word	0x000000ff
        /*0c28*/ 	.word	0x00000240
        /*0c2c*/ 	.short	0x010a
        /*0c2e*/ 	.byte	0x39
	.zero		1


	//   ....[180]....
        /*0c30*/ 	.word	0x000076b0
        /*0c34*/ 	.word	0x000000ff
        /*0c38*/ 	.word	0x00000000
        /*0c3c*/ 	.short	0x0101
        /*0c3e*/ 	.byte	0x04
	.zero		1


	//   ....[181]....
        /*0c40*/ 	.word	0x00007710
        /*0c44*/ 	.word	0x00000053
        /*0c48*/ 	.word	0x00000280
        /*0c4c*/ 	.short	0x010a
        /*0c4e*/ 	.byte	0xff
	.zero		1


	//   ....[182]....
        /*0c50*/ 	.word	0x00007970
        /*0c54*/ 	.word	0x00000053
        /*0c58*/ 	.word	0x00000000
        /*0c5c*/ 	.short	0x0101
        /*0c5e*/ 	.byte	0xff
	.zero		1


	//   ....[183]....
        /*0c60*/ 	.word	0x000083b0
        /*0c64*/ 	.word	0x00000000
        /*0c68*/ 	.word	0x000002d0
        /*0c6c*/ 	.short	0x010a
        /*0c6e*/ 	.byte	0xff
	.zero		1


	//   ....[184]....
        /*0c70*/ 	.word	0x00008410
        /*0c74*/ 	.word	0x00000000
        /*0c78*/ 	.word	0x00000120
        /*0c7c*/ 	.short	0x010a
        /*0c7e*/ 	.byte	0xff
	.zero		1


	//   ....[185]....
        /*0c80*/ 	.word	0x00008470
        /*0c84*/ 	.word	0x00000000
        /*0c88*/ 	.word	0x00000120
        /*0c8c*/ 	.short	0x010a
        /*0c8e*/ 	.byte	0xff
	.zero		1


	//   ....[186]....
        /*0c90*/ 	.word	0x000084c0
        /*0c94*/ 	.word	0x00000003
        /*0c98*/ 	.word	0x00000260
        /*0c9c*/ 	.short	0x010a
        /*0c9e*/ 	.byte	0xff
	.zero		1


	//   ....[187]....
        /*0ca0*/ 	.word	0x00008520
        /*0ca4*/ 	.word	0x00000000
        /*0ca8*/ 	.word	0x00000000
        /*0cac*/ 	.short	0x010a
        /*0cae*/ 	.byte	0xff
	.zero		1


	//   ....[188]....
        /*0cb0*/ 	.word	0x00008580
        /*0cb4*/ 	.word	0x00000000
        /*0cb8*/ 	.word	0x00000000
        /*0cbc*/ 	.short	0x010a
        /*0cbe*/ 	.byte	0xff
	.zero		1


	//   ....[189]....
        /*0cc0*/ 	.word	0x000085e0
        /*0cc4*/ 	.word	0x00000000
        /*0cc8*/ 	.word	0x00000000
        /*0ccc*/ 	.short	0x010a
        /*0cce*/ 	.byte	0xff
	.zero		1


	//   ....[190]....
        /*0cd0*/ 	.word	0x00008640
        /*0cd4*/ 	.word	0x00000000
        /*0cd8*/ 	.word	0x00000000
        /*0cdc*/ 	.short	0x010a
        /*0cde*/ 	.byte	0xff
	.zero		1


	//   ....[191]....
        /*0ce0*/ 	.word	0x000086a0
        /*0ce4*/ 	.word	0x00000000
        /*0ce8*/ 	.word	0x00000000
        /*0cec*/ 	.short	0x010a
        /*0cee*/ 	.byte	0xff
	.zero		1


	//   ....[192]....
        /*0cf0*/ 	.word	0x00008700
        /*0cf4*/ 	.word	0x00000000
        /*0cf8*/ 	.word	0x00000000
        /*0cfc*/ 	.short	0x010a
        /*0cfe*/ 	.byte	0xff
	.zero		1


	//   ....[193]....
        /*0d00*/ 	.word	0x00008760
        /*0d04*/ 	.word	0x00000000
        /*0d08*/ 	.word	0x00000000
        /*0d0c*/ 	.short	0x010a
        /*0d0e*/ 	.byte	0xff
	.zero		1


	//   ....[194]....
        /*0d10*/ 	.word	0x000087c0
        /*0d14*/ 	.word	0x00000000
        /*0d18*/ 	.word	0x00000000
        /*0d1c*/ 	.short	0x010a
        /*0d1e*/ 	.byte	0xff
	.zero		1


	//   ....[195]....
        /*0d20*/ 	.word	0x00008820
        /*0d24*/ 	.word	0x00000000
        /*0d28*/ 	.word	0x00000000
        /*0d2c*/ 	.short	0x010a
        /*0d2e*/ 	.byte	0xff
	.zero		1


	//   ....[196]....
        /*0d30*/ 	.word	0x00008880
        /*0d34*/ 	.word	0x00000000
        /*0d38*/ 	.word	0x00000000
        /*0d3c*/ 	.short	0x010a
        /*0d3e*/ 	.byte	0xff
	.zero		1


	//   ....[197]....
        /*0d40*/ 	.word	0x000088e0
        /*0d44*/ 	.word	0x00000000
        /*0d48*/ 	.word	0x00000000
        /*0d4c*/ 	.short	0x010a
        /*0d4e*/ 	.byte	0xff
	.zero		1


	//   ....[198]....
        /*0d50*/ 	.word	0x00008940
        /*0d54*/ 	.word	0x00000000
        /*0d58*/ 	.word	0x00000000
        /*0d5c*/ 	.short	0x010a
        /*0d5e*/ 	.byte	0xff
	.zero		1


	//   ....[199]....
        /*0d60*/ 	.word	0x000089a0
        /*0d64*/ 	.word	0x00000000
        /*0d68*/ 	.word	0x00000000
        /*0d6c*/ 	.short	0x010a
        /*0d6e*/ 	.byte	0xff
	.zero		1


	//   ....[200]....
        /*0d70*/ 	.word	0x00008a00
        /*0d74*/ 	.word	0x00000000
        /*0d78*/ 	.word	0x00000000
        /*0d7c*/ 	.short	0x010a
        /*0d7e*/ 	.byte	0xff
	.zero		1


	//   ....[201]....
        /*0d80*/ 	.word	0x00008a60
        /*0d84*/ 	.word	0x00000000
        /*0d88*/ 	.word	0x00000000
        /*0d8c*/ 	.short	0x010a
        /*0d8e*/ 	.byte	0xff
	.zero		1


	//   ....[202]....
        /*0d90*/ 	.word	0x00008ac0
        /*0d94*/ 	.word	0x00000000
        /*0d98*/ 	.word	0x00000000
        /*0d9c*/ 	.short	0x010a
        /*0d9e*/ 	.byte	0xff
	.zero		1


	//   ....[203]....
        /*0da0*/ 	.word	0x00008b20
        /*0da4*/ 	.word	0x00000000
        /*0da8*/ 	.word	0x00000000
        /*0dac*/ 	.short	0x010a
        /*0dae*/ 	.byte	0xff
	.zero		1


	//   ....[204]....
        /*0db0*/ 	.word	0x00008b80
        /*0db4*/ 	.word	0x00000000
        /*0db8*/ 	.word	0x00000000
        /*0dbc*/ 	.short	0x010a
        /*0dbe*/ 	.byte	0xff
	.zero		1


	//   ....[205]....
        /*0dc0*/ 	.word	0x00008be0
        /*0dc4*/ 	.word	0x00000000
        /*0dc8*/ 	.word	0x00000000
        /*0dcc*/ 	.short	0x010a
        /*0dce*/ 	.byte	0xff
	.zero		1


	//   ....[206]....
        /*0dd0*/ 	.word	0x00008c40
        /*0dd4*/ 	.word	0x00000000
        /*0dd8*/ 	.word	0x00000000
        /*0ddc*/ 	.short	0x010a
        /*0dde*/ 	.byte	0xff
	.zero		1


	//   ....[207]....
        /*0de0*/ 	.word	0x00008ca0
        /*0de4*/ 	.word	0x00000000
        /*0de8*/ 	.word	0x00000000
        /*0dec*/ 	.short	0x010a
        /*0dee*/ 	.byte	0xff
	.zero		1


	//   ....[208]....
        /*0df0*/ 	.word	0x00008d00
        /*0df4*/ 	.word	0x00000000
        /*0df8*/ 	.word	0x00000000
        /*0dfc*/ 	.short	0x010a
        /*0dfe*/ 	.byte	0xff
	.zero		1


	//   ....[209]....
        /*0e00*/ 	.word	0x00008d60
        /*0e04*/ 	.word	0x00000000
        /*0e08*/ 	.word	0x00000000
        /*0e0c*/ 	.short	0x010a
        /*0e0e*/ 	.byte	0xff
	.zero		1


	//   ....[210]....
        /*0e10*/ 	.word	0x00008dc0
        /*0e14*/ 	.word	0x00000000
        /*0e18*/ 	.word	0x00000000
        /*0e1c*/ 	.short	0x010a
        /*0e1e*/ 	.byte	0xff
	.zero		1


	//   ....[211]....
        /*0e20*/ 	.word	0x00008e20
        /*0e24*/ 	.word	0x00000000
        /*0e28*/ 	.word	0x00000000
        /*0e2c*/ 	.short	0x010a
        /*0e2e*/ 	.byte	0xff
	.zero		1


	//   ....[212]....
        /*0e30*/ 	.word	0x00008e80
        /*0e34*/ 	.word	0x00000000
        /*0e38*/ 	.word	0x00000000
        /*0e3c*/ 	.short	0x010a
        /*0e3e*/ 	.byte	0xff
	.zero		1


	//   ....[213]....
        /*0e40*/ 	.word	0x00008ee0
        /*0e44*/ 	.word	0x00000000
        /*0e48*/ 	.word	0x00000000
        /*0e4c*/ 	.short	0x010a
        /*0e4e*/ 	.byte	0xff
	.zero		1


	//   ....[214]....
        /*0e50*/ 	.word	0x00008f40
        /*0e54*/ 	.word	0x00000000
        /*0e58*/ 	.word	0x00000000
        /*0e5c*/ 	.short	0x010a
        /*0e5e*/ 	.byte	0xff
	.zero		1


	//   ....[215]....
        /*0e60*/ 	.word	0x00008fa0
        /*0e64*/ 	.word	0x00000000
        /*0e68*/ 	.word	0x00000000
        /*0e6c*/ 	.short	0x010a
        /*0e6e*/ 	.byte	0xff
	.zero		1


	//   ....[216]....
        /*0e70*/ 	.word	0x00009000
        /*0e74*/ 	.word	0x00000000
        /*0e78*/ 	.word	0x00000000
        /*0e7c*/ 	.short	0x010a
        /*0e7e*/ 	.byte	0xff
	.zero		1


	//   ....[217]....
        /*0e80*/ 	.word	0x00009060
        /*0e84*/ 	.word	0x00000000
        /*0e88*/ 	.word	0x00000000
        /*0e8c*/ 	.short	0x010a
        /*0e8e*/ 	.byte	0xff
	.zero		1


	//   ....[218]....
        /*0e90*/ 	.word	0x000090c0
        /*0e94*/ 	.word	0x00000000
        /*0e98*/ 	.word	0x00000000
        /*0e9c*/ 	.short	0x010a
        /*0e9e*/ 	.byte	0xff
	.zero		1


	//   ....[219]....
        /*0ea0*/ 	.word	0x00009120
        /*0ea4*/ 	.word	0x00000000
        /*0ea8*/ 	.word	0x00000000
        /*0eac*/ 	.short	0x010a
        /*0eae*/ 	.byte	0xff
	.zero		1


	//   ....[220]....
        /*0eb0*/ 	.word	0x00009180
        /*0eb4*/ 	.word	0x00000000
        /*0eb8*/ 	.word	0x00000000
        /*0ebc*/ 	.short	0x010a
        /*0ebe*/ 	.byte	0xff
	.zero		1


	//   ....[221]....
        /*0ec0*/ 	.word	0x000091e0
        /*0ec4*/ 	.word	0x00000000
        /*0ec8*/ 	.word	0x00000000
        /*0ecc*/ 	.short	0x010a
        /*0ece*/ 	.byte	0xff
	.zero		1


	//   ....[222]....
        /*0ed0*/ 	.word	0x00009230
        /*0ed4*/ 	.word	0x00000002
        /*0ed8*/ 	.word	0x000002c0
        /*0edc*/ 	.short	0x010a
        /*0ede*/ 	.byte	0xff
	.zero		1


	//   ....[223]....
        /*0ee0*/ 	.word	0x00009290
        /*0ee4*/ 	.word	0x00000002
        /*0ee8*/ 	.word	0x00000270
        /*0eec*/ 	.short	0x010a
        /*0eee*/ 	.byte	0xff
	.zero		1


	//   ....[224]....
        /*0ef0*/ 	.word	0x000092e0
        /*0ef4*/ 	.word	0x00000002
        /*0ef8*/ 	.word	0x00000260
        /*0efc*/ 	.short	0x010a
        /*0efe*/ 	.byte	0xff
	.zero		1


	//   ....[225]....
        /*0f00*/ 	.word	0x00009340
        /*0f04*/ 	.word	0x00000000
        /*0f08*/ 	.word	0x00000270
        /*0f0c*/ 	.short	0x010a
        /*0f0e*/ 	.byte	0xff
	.zero		1


	//   ....[226]....
        /*0f10*/ 	.word	0x000093a0
        /*0f14*/ 	.word	0x00000005
        /*0f18*/ 	.word	0x00000008
        /*0f1c*/ 	.short	0x010a
        /*0f1e*/ 	.byte	0xff
	.zero		1


	//   ....[227]....
        /*0f20*/ 	.word	0x00009490
        /*0f24*/ 	.word	0x00000000
        /*0f28*/ 	.word	0x00000008
        /*0f2c*/ 	.short	0x010a
        /*0f2e*/ 	.byte	0xff
	.zero		1


	//   ....[228]....
        /*0f30*/ 	.word	0x000094e0
        /*0f34*/ 	.word	0x00000000
        /*0f38*/ 	.word	0x00000260
        /*0f3c*/ 	.short	0x010a
        /*0f3e*/ 	.byte	0xff
	.zero		1


	//   ....[229]....
        /*0f40*/ 	.word	0x00009540
        /*0f44*/ 	.word	0x00000000
        /*0f48*/ 	.word	0x000002a0
        /*0f4c*/ 	.short	0x010a
        /*0f4e*/ 	.byte	0xff
	.zero		1


	//   ....[230]....
        /*0f50*/ 	.word	0x000095a0
        /*0f54*/ 	.word	0x00000000
        /*0f58*/ 	.word	0x00000000
        /*0f5c*/ 	.short	0x010a
        /*0f5e*/ 	.byte	0xff
	.zero		1


	//   ....[231]....
        /*0f60*/ 	.word	0x00009600
        /*0f64*/ 	.word	0x00000000
        /*0f68*/ 	.word	0x00000000
        /*0f6c*/ 	.short	0x010a
        /*0f6e*/ 	.byte	0xff
	.zero		1


	//   ....[232]....
        /*0f70*/ 	.word	0x00009660
        /*0f74*/ 	.word	0x00000000
        /*0f78*/ 	.word	0x00000000
        /*0f7c*/ 	.short	0x010a
        /*0f7e*/ 	.byte	0xff
	.zero		1


	//   ....[233]....
        /*0f80*/ 	.word	0x000096c0
        /*0f84*/ 	.word	0x00000000
        /*0f88*/ 	.word	0x00000000
        /*0f8c*/ 	.short	0x010a
        /*0f8e*/ 	.byte	0xff
	.zero		1


	//   ....[234]....
        /*0f90*/ 	.word	0x00009720
        /*0f94*/ 	.word	0x00000000
        /*0f98*/ 	.word	0x000002e0
        /*0f9c*/ 	.short	0x010a
        /*0f9e*/ 	.byte	0xff
	.zero		1


	//   ....[235]....
        /*0fa0*/ 	.word	0x00009770
        /*0fa4*/ 	.word	0x00000007
        /*0fa8*/ 	.word	0x00000260
        /*0fac*/ 	.short	0x010a
        /*0fae*/ 	.byte	0xff
	.zero		1


	//   ....[236]....
        /*0fb0*/ 	.word	0x000097d0
        /*0fb4*/ 	.word	0x00000000
        /*0fb8*/ 	.word	0x00000258
        /*0fbc*/ 	.short	0x010a
        /*0fbe*/ 	.byte	0xff
	.zero		1


	//   ....[237]....
        /*0fc0*/ 	.word	0x00009830
        /*0fc4*/ 	.word	0x00000000
        /*0fc8*/ 	.word	0x00000248
        /*0fcc*/ 	.short	0x010a
        /*0fce*/ 	.byte	0xff
	.zero		1


	//   ....[238]....
        /*0fd0*/ 	.word	0x00009880
        /*0fd4*/ 	.word	0x00000003
        /*0fd8*/ 	.word	0x00000260
        /*0fdc*/ 	.short	0x010a
        /*0fde*/ 	.byte	0xff
	.zero		1


	//   ....[239]....
        /*0fe0*/ 	.word	0x000098e0
        /*0fe4*/ 	.word	0x00000000
        /*0fe8*/ 	.word	0x00000240
        /*0fec*/ 	.short	0x010a
        /*0fee*/ 	.byte	0xff
	.zero		1


	//   ....[240]....
        /*0ff0*/ 	.word	0x00009930
        /*0ff4*/ 	.word	0x00000053
        /*0ff8*/ 	.word	0x00000280
        /*0ffc*/ 	.short	0x010a
        /*0ffe*/ 	.byte	0xff
	.zero		1


	//----- nvinfo : EIATTR_NUM_MBARRIERS
	.align		4
.L_47:
        /*1000*/ 	.byte	0x03, 0x38
        /*1002*/ 	.short	0x005d


	//----- nvinfo : EIATTR_EXIT_INSTR_OFFSETS
	.align		4
        /*1004*/ 	.byte	0x04, 0x1c
        /*1006*/ 	.short	(.L_49 - .L_48)


	//   ....[0]....
.L_48:
        /*1008*/ 	.word	0x00004280


	//   ....[1]....
        /*100c*/ 	.word	0x00004770


	//   ....[2]....
        /*1010*/ 	.word	0x000047d0


	//   ....[3]....
        /*1014*/ 	.word	0x00005a70


	//   ....[4]....
        /*1018*/ 	.word	0x00006620


	//   ....[5]....
        /*101c*/ 	.word	0x00006660


	//   ....[6]....
        /*1020*/ 	.word	0x000083a0


	//----- nvinfo : EIATTR_MAX_THREADS
	.align		4
.L_49:
        /*1024*/ 	.byte	0x04, 0x05
        /*1026*/ 	.short	(.L_51 - .L_50)
.L_50:
        /*1028*/ 	.word	0x00000100
        /*102c*/ 	.word	0x00000001
        /*1030*/ 	.word	0x00000001


	//----- nvinfo : EIATTR_CRS_STACK_SIZE
	.align		4
.L_51:
        /*1034*/ 	.byte	0x04, 0x1e
        /*1036*/ 	.short	(.L_53 - .L_52)
.L_52:
        /*1038*/ 	.word	0x00000000


	//----- nvinfo : EIATTR_CBANK_PARAM_SIZE
	.align		4
.L_53:
        /*103c*/ 	.byte	0x03, 0x19
        /*103e*/ 	.short	0x0800


	//----- nvinfo : EIATTR_PARAM_CBANK
	.align		4
        /*1040*/ 	.byte	0x04, 0x0a
        /*1042*/ 	.short	(.L_55 - .L_54)
	.align		4
.L_54:
        /*1044*/ 	.word	index@(.nv.constant0._ZN7cutlass13device_kernelINS_4gemm6kernel13GemmUniversalIN4cute5tupleIJiiiiEEENS1_10collective13CollectiveMmaINS1_35MainloopSm100TmaUmmaWarpSpecializedILi36ELi2ELi4ENS5_IJNS4_1CILi4EEESB_NSA_ILi1EEEEEEEENS5_IJNSA_ILi128EEENSA_ILi64EEESG_EEEaNS5_IJlSC_lEEEaSI_NS4_8TiledMMAINS4_8MMA_AtomIJNS4_21SM100_MMA_S8_2x1SM_SSIaaiLi128ELi64ELNS4_4UMMA5MajorE0ELSN_0ELNSM_8SaturateE0EEEEEENS4_6LayoutINS5_IJSC_SC_SC_EEENS5_IJNSA_ILi0EEEST_ST_EEEEENS5_IJNS4_10UnderscoreESW_SW_EEEEENS4_28SM100_TMA_2SM_LOAD_MULTICASTENS4_14ComposedLayoutINS4_7SwizzleILi2ELi4ELi3EEENS4_18smem_ptr_flag_bitsILi8EEENSR_INS5_IJNSA_ILi8EEESG_EEENS5_IJSG_SC_EEEEEEEvNS4_8identityESZ_S19_vS1A_EENS_8epilogue10collective18CollectiveEpilogueINS1C_23Sm100TmaWarpSpecializedILi1ELi1ELi32ELb0ELb0EEEJNS5_IJSG_SG_SG_EEENS5_IJNSR_ISG_SC_EES1I_EEEaSI_aSI_NS1C_6fusion15FusionCallbacksIS1G_NS1K_17LinearCombinationIaiaiLNS_15FloatRoundStyleE2EEES1H_S1J_JEEENS4_5SM1004TMEM4LOAD26SM100_TMEM_LOAD_32dp32b32xENS4_13SM90_TMA_LOADES19_NS4_39AutoVectorizingCopyWithAssumedAlignmentILi128EEENS4_14SM90_TMA_STOREES19_S1W_S1W_EEEvvEEEEvNT_6ParamsE)
        /*1048*/ 	.short	0x0380
        /*104a*/ 	.short	0x0800


	//----- nvinfo : EIATTR_SW_WAR
	.align		4
.L_55:
        /*104c*/ 	.byte	0x04, 0x36
        /*104e*/ 	.short	(.L_57 - .L_56)
.L_56:
        /*1050*/ 	.word	0x00000008
.L_57:


//--------------------- .nv.callgraph             --------------------------
	.section	.nv.callgraph,"",@"SHT_CUDA_CALLGRAPH"
	.align	4
	.sectionentsize	8
	.align		4
        /*0000*/ 	.word	0x00000000
	.align		4
        /*0004*/ 	.word	0xffffffff
	.align		4
        /*0008*/ 	.word	index@(_ZN7cutlass13device_kernelINS_4gemm6kernel13GemmUniversalIN4cute5tupleIJiiiiEEENS1_10collective13CollectiveMmaINS1_35MainloopSm100TmaUmmaWarpSpecializedILi36ELi2ELi4ENS5_IJNS4_1CILi4EEESB_NSA_ILi1EEEEEEEENS5_IJNSA_ILi128EEENSA_ILi64EEESG_EEEaNS5_IJlSC_lEEEaSI_NS4_8TiledMMAINS4_8MMA_AtomIJNS4_21SM100_MMA_S8_2x1SM_SSIaaiLi128ELi64ELNS4_4UMMA5MajorE0ELSN_0ELNSM_8SaturateE0EEEEEENS4_6LayoutINS5_IJSC_SC_SC_EEENS5_IJNSA_ILi0EEEST_ST_EEEEENS5_IJNS4_10UnderscoreESW_SW_EEEEENS4_28SM100_TMA_2SM_LOAD_MULTICASTENS4_14ComposedLayoutINS4_7SwizzleILi2ELi4ELi3EEENS4_18smem_ptr_flag_bitsILi8EEENSR_INS5_IJNSA_ILi8EEESG_EEENS5_IJSG_SC_EEEEEEEvNS4_8identityESZ_S19_vS1A_EENS_8epilogue10collective18CollectiveEpilogueINS1C_23Sm100TmaWarpSpecializedILi1ELi1ELi32ELb0ELb0EEEJNS5_IJSG_SG_SG_EEENS5_IJNSR_ISG_SC_EES1I_EEEaSI_aSI_NS1C_6fusion15FusionCallbacksIS1G_NS1K_17LinearCombinationIaiaiLNS_15FloatRoundStyleE2EEES1H_S1J_JEEENS4_5SM1004TMEM4LOAD26SM100_TMEM_LOAD_32dp32b32xENS4_13SM90_TMA_LOADES19_NS4_39AutoVectorizingCopyWithAssumedAlignmentILi128EEENS4_14SM90_TMA_STOREES19_S1W_S1W_EEEvvEEEEvNT_6ParamsE)
	.align		4
        /*000c*/ 	.word	index@(__assertfail)
	.align		4
        /*0010*/ 	.word	0x00000000
	.align		4
        /*0014*/ 	.word	0xfffffffe
	.align		4
        /*0018*/ 	.word	0x00000000
	.align		4
        /*001c*/ 	.word	0xfffffffd
	.align		4
        /*0020*/ 	.word	0x00000000
	.align		4
        /*0024*/ 	.word	0xfffffffc


//--------------------- .nv.constant4             --------------------------
	.section	.nv.constant4,"a",@progbits
	.align	8
	.align		8
.nv.constant4:
        /*0000*/ 	.dword	__assertfail
	.align		8
        /*0008*/ 	.dword	__unnamed_1
	.align		8
        /*0010*/ 	.dword	__unnamed_2
	.align		8
        /*0018*/ 	.dword	_ZN40_INTERNAL_33d8b031_4_k_cu_c96707ab_340374cuda3std3__45__cpo5beginE
	.align		8
        /*0020*/ 	.dword	_ZN40_INTERNAL_33d8b031_4_k_cu_c96707ab_340374cuda3std3__45__cpo3endE
	.align		8
        /*0028*/ 	.dword	_ZN40_INTERNAL_33d8b031_4_k_cu_c96707ab_340374cuda3std3__45__cpo6cbeginE
	.align		8
        /*0030*/ 	.dword	_ZN40_INTERNAL_33d8b031_4_k_cu_c96707ab_340374cuda3std3__45__cpo4cendE
	.align		8
        /*0038*/ 	.dword	_ZN40_INTERNAL_33d8b031_4_k_cu_c96707ab_340374cuda3std3__442_GLOBAL__N__33d8b031_4_k_cu_c96707ab_340376ignoreE
	.align		8
        /*0040*/ 	.dword	_ZN40_INTERNAL_33d8b031_4_k_cu_c96707ab_340374cuda3std3__419piecewise_constructE
	.align		8
        /*0048*/ 	.dword	_ZN40_INTERNAL_33d8b031_4_k_cu_c96707ab_340374cuda3std3__48in_placeE
	.align		8
        /*0050*/ 	.dword	_ZN40_INTERNAL_33d8b031_4_k_cu_c96707ab_340374cuda3std6ranges3__45__cpo4swapE
	.align		8
        /*0058*/ 	.dword	_ZN40_INTERNAL_33d8b031_4_k_cu_c96707ab_340374cuda3std6ranges3__45__cpo9iter_moveE
	.align		8
        /*0060*/ 	.dword	_ZN40_INTERNAL_33d8b031_4_k_cu_c96707ab_340374cute7productE
	.align		8
        /*0068*/ 	.dword	_ZN40_INTERNAL_33d8b031_4_k_cu_c96707ab_340374cute1_E
	.align		8
        /*0070*/ 	.dword	$str$25
	.align		8
        /*0078*/ 	.dword	$str$26
	.align		8
        /*0080*/ 	.dword	$str$27
	.align		8
        /*0088*/ 	.dword	$str$28


//--------------------- .text._ZN7cutlass13device_kernelINS_4gemm6kernel13GemmUniversalIN4cute5tupleIJiiiiEEENS1_10collective13CollectiveMmaINS1_35MainloopSm100TmaUmmaWarpSpecializedILi36ELi2ELi4ENS5_IJNS4_1CILi4EEESB_NSA_ILi1EEEEEEEENS5_IJNSA_ILi128EEENSA_ILi64EEESG_EEEaNS5_IJlSC_lEEEaSI_NS4_8TiledMMAINS4_8MMA_AtomIJNS4_21SM100_MMA_S8_2x1SM_SSIaaiLi128ELi64ELNS4_4UMMA5MajorE0ELSN_0ELNSM_8SaturateE0EEEEEENS4_6LayoutINS5_IJSC_SC_SC_EEENS5_IJNSA_ILi0EEEST_ST_EEEEENS5_IJNS4_10UnderscoreESW_SW_EEEEENS4_28SM100_TMA_2SM_LOAD_MULTICASTENS4_14ComposedLayoutINS4_7SwizzleILi2ELi4ELi3EEENS4_18smem_ptr_flag_bitsILi8EEENSR_INS5_IJNSA_ILi8EEESG_EEENS5_IJSG_SC_EEEEEEEvNS4_8identityESZ_S19_vS1A_EENS_8epilogue10collective18CollectiveEpilogueINS1C_23Sm100TmaWarpSpecializedILi1ELi1ELi32ELb0ELb0EEEJNS5_IJSG_SG_SG_EEENS5_IJNSR_ISG_SC_EES1I_EEEaSI_aSI_NS1C_6fusion15FusionCallbacksIS1G_NS1K_17LinearCombinationIaiaiLNS_15FloatRoundStyleE2EEES1H_S1J_JEEENS4_5SM1004TMEM4LOAD26SM100_TMEM_LOAD_32dp32b32xENS4_13SM90_TMA_LOADES19_NS4_39AutoVectorizingCopyWithAssumedAlignmentILi128EEENS4_14SM90_TMA_STOREES19_S1W_S1W_EEEvvEEEEvNT_6ParamsE --------------------------
	.section	.text._ZN7cutlass13device_kernelINS_4gemm6kernel13GemmUniversalIN4cute5tupleIJiiiiEEENS1_10collective13CollectiveMmaINS1_35MainloopSm100TmaUmmaWarpSpecializedILi36ELi2ELi4ENS5_IJNS4_1CILi4EEESB_NSA_ILi1EEEEEEEENS5_IJNSA_ILi128EEENSA_ILi64EEESG_EEEaNS5_IJlSC_lEEEaSI_NS4_8TiledMMAINS4_8MMA_AtomIJNS4_21SM100_MMA_S8_2x1SM_SSIaaiLi128ELi64ELNS4_4UMMA5MajorE0ELSN_0ELNSM_8SaturateE0EEEEEENS4_6LayoutINS5_IJSC_SC_SC_EEENS5_IJNSA_ILi0EEEST_ST_EEEEENS5_IJNS4_10UnderscoreESW_SW_EEEEENS4_28SM100_TMA_2SM_LOAD_MULTICASTENS4_14ComposedLayoutINS4_7SwizzleILi2ELi4ELi3EEENS4_18smem_ptr_flag_bitsILi8EEENSR_INS5_IJNSA_ILi8EEESG_EEENS5_IJSG_SC_EEEEEEEvNS4_8identityESZ_S19_vS1A_EENS_8epilogue10collective18CollectiveEpilogueINS1C_23Sm100TmaWarpSpecializedILi1ELi1ELi32ELb0ELb0EEEJNS5_IJSG_SG_SG_EEENS5_IJNSR_ISG_SC_EES1I_EEEaSI_aSI_NS1C_6fusion15FusionCallbacksIS1G_NS1K_17LinearCombinationIaiaiLNS_15FloatRoundStyleE2EEES1H_S1J_JEEENS4_5SM1004TMEM4LOAD26SM100_TMEM_LOAD_32dp32b32xENS4_13SM90_TMA_LOADES19_NS4_39AutoVectorizingCopyWithAssumedAlignmentILi128EEENS4_14SM90_TMA_STOREES19_S1W_S1W_EEEvvEEEEvNT_6ParamsE,"ax",@progbits
	.align	128
.text._ZN7cutlass13device_kernelINS_4gemm6kernel13GemmUniversalIN4cute5tupleIJiiiiEEENS1_10collective13CollectiveMmaINS1_35MainloopSm100TmaUmmaWarpSpecializedILi36ELi2ELi4ENS5_IJNS4_1CILi4EEESB_NSA_ILi1EEEEEEEENS5_IJNSA_ILi128EEENSA_ILi64EEESG_EEEaNS5_IJlSC_lEEEaSI_NS4_8TiledMMAINS4_8MMA_AtomIJNS4_21SM100_MMA_S8_2x1SM_SSIaaiLi128ELi64ELNS4_4UMMA5MajorE0ELSN_0ELNSM_8SaturateE0EEEEEENS4_6LayoutINS5_IJSC_SC_SC_EEENS5_IJNSA_ILi0EEEST_ST_EEEEENS5_IJNS4_10UnderscoreESW_SW_EEEEENS4_28SM100_TMA_2SM_LOAD_MULTICASTENS4_14ComposedLayoutINS4_7SwizzleILi2ELi4ELi3EEENS4_18smem_ptr_flag_bitsILi8EEENSR_INS5_IJNSA_ILi8EEESG_EEENS5_IJSG_SC_EEEEEEEvNS4_8identityESZ_S19_vS1A_EENS_8epilogue10collective18CollectiveEpilogueINS1C_23Sm100TmaWarpSpecializedILi1ELi1ELi32ELb0ELb0EEEJNS5_IJSG_SG_SG_EEENS5_IJNSR_ISG_SC_EES1I_EEEaSI_aSI_NS1C_6fusion15FusionCallbacksIS1G_NS1K_17LinearCombinationIaiaiLNS_15FloatRoundStyleE2EEES1H_S1J_JEEENS4_5SM1004TMEM4LOAD26SM100_TMEM_LOAD_32dp32b32xENS4_13SM90_TMA_LOADES19_NS4_39AutoVectorizingCopyWithAssumedAlignmentILi128EEENS4_14SM90_TMA_STOREES19_S1W_S1W_EEEvvEEEEvNT_6ParamsE:
        .type           _ZN7cutlass13device_kernelINS_4gemm6kernel13GemmUniversalIN4cute5tupleIJiiiiEEENS1_10collective13CollectiveMmaINS1_35MainloopSm100TmaUmmaWarpSpecializedILi36ELi2ELi4ENS5_IJNS4_1CILi4EEESB_NSA_ILi1EEEEEEEENS5_IJNSA_ILi128EEENSA_ILi64EEESG_EEEaNS5_IJlSC_lEEEaSI_NS4_8TiledMMAINS4_8MMA_AtomIJNS4_21SM100_MMA_S8_2x1SM_SSIaaiLi128ELi64ELNS4_4UMMA5MajorE0ELSN_0ELNSM_8SaturateE0EEEEEENS4_6LayoutINS5_IJSC_SC_SC_EEENS5_IJNSA_ILi0EEEST_ST_EEEEENS5_IJNS4_10UnderscoreESW_SW_EEEEENS4_28SM100_TMA_2SM_LOAD_MULTICASTENS4_14ComposedLayoutINS4_7SwizzleILi2ELi4ELi3EEENS4_18smem_ptr_flag_bitsILi8EEENSR_INS5_IJNSA_ILi8EEESG_EEENS5_IJSG_SC_EEEEEEEvNS4_8identityESZ_S19_vS1A_EENS_8epilogue10collective18CollectiveEpilogueINS1C_23Sm100TmaWarpSpecializedILi1ELi1ELi32ELb0ELb0EEEJNS5_IJSG_SG_SG_EEENS5_IJNSR_ISG_SC_EES1I_EEEaSI_aSI_NS1C_6fusion15FusionCallbacksIS1G_NS1K_17LinearCombinationIaiaiLNS_15FloatRoundStyleE2EEES1H_S1J_JEEENS4_5SM1004TMEM4LOAD26SM100_TMEM_LOAD_32dp32b32xENS4_13SM90_TMA_LOADES19_NS4_39AutoVectorizingCopyWithAssumedAlignmentILi128EEENS4_14SM90_TMA_STOREES19_S1W_S1W_EEEvvEEEEvNT_6ParamsE,@function
        .size           _ZN7cutlass13device_kernelINS_4gemm6kernel13GemmUniversalIN4cute5tupleIJiiiiEEENS1_10collective13CollectiveMmaINS1_35MainloopSm100TmaUmmaWarpSpecializedILi36ELi2ELi4ENS5_IJNS4_1CILi4EEESB_NSA_ILi1EEEEEEEENS5_IJNSA_ILi128EEENSA_ILi64EEESG_EEEaNS5_IJlSC_lEEEaSI_NS4_8TiledMMAINS4_8MMA_AtomIJNS4_21SM100_MMA_S8_2x1SM_SSIaaiLi128ELi64ELNS4_4UMMA5MajorE0ELSN_0ELNSM_8SaturateE0EEEEEENS4_6LayoutINS5_IJSC_SC_SC_EEENS5_IJNSA_ILi0EEEST_ST_EEEEENS5_IJNS4_10UnderscoreESW_SW_EEEEENS4_28SM100_TMA_2SM_LOAD_MULTICASTENS4_14ComposedLayoutINS4_7SwizzleILi2ELi4ELi3EEENS4_18smem_ptr_flag_bitsILi8EEENSR_INS5_IJNSA_ILi8EEESG_EEENS5_IJSG_SC_EEEEEEEvNS4_8identityESZ_S19_vS1A_EENS_8epilogue10collective18CollectiveEpilogueINS1C_23Sm100TmaWarpSpecializedILi1ELi1ELi32ELb0ELb0EEEJNS5_IJSG_SG_SG_EEENS5_IJNSR_ISG_SC_EES1I_EEEaSI_aSI_NS1C_6fusion15FusionCallbacksIS1G_NS1K_17LinearCombinationIaiaiLNS_15FloatRoundStyleE2EEES1H_S1J_JEEENS4_5SM1004TMEM4LOAD26SM100_TMEM_LOAD_32dp32b32xENS4_13SM90_TMA_LOADES19_NS4_39AutoVectorizingCopyWithAssumedAlignmentILi128EEENS4_14SM90_TMA_STOREES19_S1W_S1W_EEEvvEEEEvNT_6ParamsE,(.L_x_246 - _ZN7cutlass13device_kernelINS_4gemm6kernel13GemmUniversalIN4cute5tupleIJiiiiEEENS1_10collective13CollectiveMmaINS1_35MainloopSm100TmaUmmaWarpSpecializedILi36ELi2ELi4ENS5_IJNS4_1CILi4EEESB_NSA_ILi1EEEEEEEENS5_IJNSA_ILi128EEENSA_ILi64EEESG_EEEaNS5_IJlSC_lEEEaSI_NS4_8TiledMMAINS4_8MMA_AtomIJNS4_21SM100_MMA_S8_2x1SM_SSIaaiLi128ELi64ELNS4_4UMMA5MajorE0ELSN_0ELNSM_8SaturateE0EEEEEENS4_6LayoutINS5_IJSC_SC_SC_EEENS5_IJNSA_ILi0EEEST_ST_EEEEENS5_IJNS4_10UnderscoreESW_SW_EEEEENS4_28SM100_TMA_2SM_LOAD_MULTICASTENS4_14ComposedLayoutINS4_7SwizzleILi2ELi4ELi3EEENS4_18smem_ptr_flag_bitsILi8EEENSR_INS5_IJNSA_ILi8EEESG_EEENS5_IJSG_SC_EEEEEEEvNS4_8identityESZ_S19_vS1A_EENS_8epilogue10collective18CollectiveEpilogueINS1C_23Sm100TmaWarpSpecializedILi1ELi1ELi32ELb0ELb0EEEJNS5_IJSG_SG_SG_EEENS5_IJNSR_ISG_SC_EES1I_EEEaSI_aSI_NS1C_6fusion15FusionCallbacksIS1G_NS1K_17LinearCombinationIaiaiLNS_15FloatRoundStyleE2EEES1H_S1J_JEEENS4_5SM1004TMEM4LOAD26SM100_TMEM_LOAD_32dp32b32xENS4_13SM90_TMA_LOADES19_NS4_39AutoVectorizingCopyWithAssumedAlignmentILi128EEENS4_14SM90_TMA_STOREES19_S1W_S1W_EEEvvEEEEvNT_6ParamsE)
        .other          _ZN7cutlass13device_kernelINS_4gemm6kernel13GemmUniversalIN4cute5tupleIJiiiiEEENS1_10collective13CollectiveMmaINS1_35MainloopSm100TmaUmmaWarpSpecializedILi36ELi2ELi4ENS5_IJNS4_1CILi4EEESB_NSA_ILi1EEEEEEEENS5_IJNSA_ILi128EEENSA_ILi64EEESG_EEEaNS5_IJlSC_lEEEaSI_NS4_8TiledMMAINS4_8MMA_AtomIJNS4_21SM100_MMA_S8_2x1SM_SSIaaiLi128ELi64ELNS4_4UMMA5MajorE0ELSN_0ELNSM_8SaturateE0EEEEEENS4_6LayoutINS5_IJSC_SC_SC_EEENS5_IJNSA_ILi0EEEST_ST_EEEEENS5_IJNS4_10UnderscoreESW_SW_EEEEENS4_28SM100_TMA_2SM_LOAD_MULTICASTENS4_14ComposedLayoutINS4_7SwizzleILi2ELi4ELi3EEENS4_18smem_ptr_flag_bitsILi8EEENSR_INS5_IJNSA_ILi8EEESG_EEENS5_IJSG_SC_EEEEEEEvNS4_8identityESZ_S19_vS1A_EENS_8epilogue10collective18CollectiveEpilogueINS1C_23Sm100TmaWarpSpecializedILi1ELi1ELi32ELb0ELb0EEEJNS5_IJSG_SG_SG_EEENS5_IJNSR_ISG_SC_EES1I_EEEaSI_aSI_NS1C_6fusion15FusionCallbacksIS1G_NS1K_17LinearCombinationIaiaiLNS_15FloatRoundStyleE2EEES1H_S1J_JEEENS4_5SM1004TMEM4LOAD26SM100_TMEM_LOAD_32dp32b32xENS4_13SM90_TMA_LOADES19_NS4_39AutoVectorizingCopyWithAssumedAlignmentILi128EEENS4_14SM90_TMA_STOREES19_S1W_S1W_EEEvvEEEEvNT_6ParamsE,@"STO_CUDA_ENTRY STV_DEFAULT"
_ZN7cutlass13device_kernelINS_4gemm6kernel13GemmUniversalIN4cute5tupleIJiiiiEEENS1_10collective13CollectiveMmaINS1_35MainloopSm100TmaUmmaWarpSpecializedILi36ELi2ELi4ENS5_IJNS4_1CILi4EEESB_NSA_ILi1EEEEEEEENS5_IJNSA_ILi128EEENSA_ILi64EEESG_EEEaNS5_IJlSC_lEEEaSI_NS4_8TiledMMAINS4_8MMA_AtomIJNS4_21SM100_MMA_S8_2x1SM_SSIaaiLi128ELi64ELNS4_4UMMA5MajorE0ELSN_0ELNSM_8SaturateE0EEEEEENS4_6LayoutINS5_IJSC_SC_SC_EEENS5_IJNSA_ILi0EEEST_ST_EEEEENS5_IJNS4_10UnderscoreESW_SW_EEEEENS4_28SM100_TMA_2SM_LOAD_MULTICASTENS4_14ComposedLayoutINS4_7SwizzleILi2ELi4ELi3EEENS4_18smem_ptr_flag_bitsILi8EEENSR_INS5_IJNSA_ILi8EEESG_EEENS5_IJSG_SC_EEEEEEEvNS4_8identityESZ_S19_vS1A_EENS_8epilogue10collective18CollectiveEpilogueINS1C_23Sm100TmaWarpSpecializedILi1ELi1ELi32ELb0ELb0EEEJNS5_IJSG_SG_SG_EEENS5_IJNSR_ISG_SC_EES1I_EEEaSI_aSI_NS1C_6fusion15FusionCallbacksIS1G_NS1K_17LinearCombinationIaiaiLNS_15FloatRoundStyleE2EEES1H_S1J_JEEENS4_5SM1004TMEM4LOAD26SM100_TMEM_LOAD_32dp32b32xENS4_13SM90_TMA_LOADES19_NS4_39AutoVectorizingCopyWithAssumedAlignmentILi128EEENS4_14SM90_TMA_STOREES19_S1W_S1W_EEEvvEEEEvNT_6ParamsE:
[----:B------:R-:W1:Y:S01]  /*0000*/  LDC R1, c[0x0][0x37c] ;  /* 0x0000df00ff017b82 */ /* 0x000e620000000800 */
[----:B------:R-:W2:Y:S01]  /*0010*/  S2R R78, SR_TID.X ;  /* 0x00000000004e7919 */ /* 0x000ea20000002100 */
[----:B------:R-:W3:Y:S06]  /*0020*/  LDCU.64 UR6, c[0x0][0x890] ;  /* 0x00011200ff0677ac */ /* 0x000eec0008000a00 */
[----:B------:R-:W4:Y:S01]  /*0030*/  S2UR UR54, SR_CgaCtaId ;  /* 0x00000000003679c3 */ /* 0x000f220000008800 */
[----:B------:R-:W-:Y:S01]  /*0040*/  PRMT R81, RZ, 0x7610, R81 ;  /* 0x00007610ff517816 */ /* 0x000fe20000000051 */
[----:B------:R-:W1:Y:S01]  /*0050*/  LDCU.64 UR52, c[0x0][0x358] ;  /* 0x00006b00ff3477ac */ /* 0x000e620008000a00 */
[----:B------:R-:W-:-:S02]  /*0060*/  ELECT P0, URZ, PT ;  /* 0x0000000000ff782f */ /* 0x000fc40003800000 */
[----:B---3--:R-:W-:-:S04]  /*0070*/  ISETP.NE.U32.AND P1, PT, RZ, UR6, PT ;  /* 0x00000006ff007c0c */ /* 0x008fc8000bf25070 */
[----:B------:R-:W-:Y:S01]  /*0080*/  ISETP.NE.AND.EX P2, PT, RZ, UR7, PT, P1 ;  /* 0x00000007ff007c0c */ /* 0x000fe2000bf45310 */
[----:B----4-:R-:W-:Y:S02]  /*0090*/  ULOP3.LUT UR17, UR54, 0x1, URZ, 0xc0, !UPT ;  /* 0x0000000136117892 */ /* 0x010fe4000f8ec0ff */
[----:B------:R-:W-:Y:S01]  /*00a0*/  ULOP3.LUT UR16, UR54, 0x1, URZ, 0x3c, !UPT ;  /* 0x0000000136107892 */ /* 0x000fe2000f8e3cff */
[----:B--2---:R-:W-:-:S05]  /*00b0*/  SHF.R.U32.HI R82, RZ, 0x5, R78 ;  /* 0x00000005ff527819 */ /* 0x004fca000001164e */
[----:B------:R-:W2:Y:S02]  /*00c0*/  SHFL.IDX PT, R0, R82, RZ, 0x1f ;  /* 0x00001fff52007589 */ /* 0x000ea400000e0000 */
[----:B--2---:R-:W-:Y:S02]  /*00d0*/  R2UR UR11, R0 ;  /* 0x00000000000b72ca */ /* 0x004fe400000e0000 */
[----:B-1----:R-:W-:Y:S05]  /*00e0*/  @P2 BRA `(.L_x_0) ;  /* 0x00000000002c2947 */ /* 0x002fea0003800000 */
[----:B------:R-:W1:Y:S02]  /*00f0*/  LDCU.64 UR4, c[0x0][0x888] ;  /* 0x00011100ff0477ac */ /* 0x000e640008000a00 */
[----:B-1----:R-:W-:-:S04]  /*0100*/  UISETP.NE.U32.AND UP0, UPT, UR4, URZ, UPT ;  /* 0x000000ff0400728c */ /* 0x002fc8000bf05070 */
[----:B------:R-:W-:-:S09]  /*0110*/  UISETP.NE.AND.EX UP0, UPT, UR5, URZ, UPT, UP0 ;  /* 0x000000ff0500728c */ /* 0x000fd2000bf05300 */
[----:B------:R-:W-:Y:S05]  /*0120*/  BRA.U !UP0, `(.L_x_1) ;  /* 0x0000000108107547 */ /* 0x000fea000b800000 */
[----:B------:R-:W1:Y:S02]  /*0130*/  LDC.64 R40, c[0x0][0x888] ;  /* 0x00022200ff287b82 */ /* 0x000e640000000a00 */
[----:B-1----:R1:W5:Y:S01]  /*0140*/  LDG.E R40, desc[UR52][R40.64] ;  /* 0x0000003428287981 */ /* 0x002362000c1e1900 */
[----:B------:R-:W-:Y:S01]  /*0150*/  HFMA2 R81, -RZ, RZ, 0, 5.9604644775390625e-08 ;  /* 0x00000001ff517431 */ /* 0x000fe200000001ff */
[----:B------:R-:W-:Y:S05]  /*0160*/  BRA `(.L_x_0) ;  /* 0x00000000000c7947 */ /* 0x000fea0003800000 */
.L_x_1:
[----:B------:R-:W1:Y:S01]  /*0170*/  LDCU UR4, c[0x0][0x880] ;  /* 0x00011000ff0477ac */ /* 0x000e620008000800 */
[----:B------:R-:W-:Y:S01]  /*0180*/  HFMA2 R81, -RZ, RZ, 0, 5.9604644775390625e-08 ;  /* 0x00000001ff517431 */ /* 0x000fe200000001ff */
[----:B-1----:R-:W-:-:S07]  /*0190*/  MOV R40, UR4 ;  /* 0x0000000400287c02 */ /* 0x002fce0008000f00 */
.L_x_0:
[----:B------:R-:W2:Y:S02]  /*01a0*/  LDCU.64 UR4, c[0x0][0x8b0] ;  /* 0x00011600ff0477ac */ /* 0x000ea40008000a00 */
[----:B--2---:R-:W-:-:S04]  /*01b0*/  UISETP.NE.U32.AND UP0, UPT, UR4, URZ, UPT ;  /* 0x000000ff0400728c */ /* 0x004fc8000bf05070 */
[----:B------:R-:W-:-:S09]  /*01c0*/  UISETP.NE.AND.EX UP0, UPT, UR5, URZ, UPT, UP0 ;  /* 0x000000ff0500728c */ /* 0x000fd2000bf05300 */
[----:B------:R-:W-:Y:S05]  /*01d0*/  BRA.U UP0, `(.L_x_2) ;  /* 0x0000000100247547 */ /* 0x000fea000b800000 */
[----:B------:R-:W2:Y:S02]  /*01e0*/  LDCU.64 UR4, c[0x0][0x8a8] ;  /* 0x00011500ff0477ac */ /* 0x000ea40008000a00 */
[----:B--2---:R-:W-:-:S04]  /*01f0*/  UISETP.NE.U32.AND UP0, UPT, UR4, URZ, UPT ;  /* 0x000000ff0400728c */ /* 0x004fc8000bf05070 */
[----:B------:R-:W-:-:S09]  /*0200*/  UISETP.NE.AND.EX UP0, UPT, UR5, URZ, UPT, UP0 ;  /* 0x000000ff0500728c */ /* 0x000fd2000bf05300 */
[----:B------:R-:W-:Y:S05]  /*0210*/  BRA.U !UP0, `(.L_x_3) ;  /* 0x00000001080c7547 */ /* 0x000fea000b800000 */
[----:B------:R-:W2:Y:S02]  /*0220*/  LDC.64 R38, c[0x0][0x8a8] ;  /* 0x00022a00ff267b82 */ /* 0x000ea40000000a00 */
[----:B--2---:R2:W5:Y:S01]  /*0230*/  LDG.E R38, desc[UR52][R38.64] ;  /* 0x0000003426267981 */ /* 0x004562000c1e1900 */
[----:B------:R-:W-:Y:S05]  /*0240*/  BRA `(.L_x_2) ;  /* 0x0000000000087947 */ /* 0x000fea0003800000 */
.L_x_3:
[----:B------:R-:W2:Y:S02]  /*0250*/  LDCU UR4, c[0x0][0x8a0] ;  /* 0x00011400ff0477ac */ /* 0x000ea40008000800 */
[----:B--2---:R-:W-:Y:S02]  /*0260*/  MOV R38, UR4 ;  /* 0x0000000400267c02 */ /* 0x004fe40008000f00 */
.L_x_2:
[----:B------:R-:W-:Y:S01]  /*0270*/  IMAD.U32 R0, RZ, RZ, UR11 ;  /* 0x0000000bff007e24 */ /* 0x000fe2000f8e00ff */
[----:B------:R-:W-:Y:S04]  /*0280*/  BSSY.RECONVERGENT B0, `(.L_x_4) ;  /* 0x000000c000007945 */ /* 0x000fe80003800200 */
[C---:B------:R-:W-:Y:S02]  /*0290*/  ISETP.NE.OR P3, PT, R0.reuse, 0x1, !P0 ;  /* 0x000000010000780c */ /* 0x040fe40004765670 */
[----:B------:R-:W-:-:S11]  /*02a0*/  ISETP.NE.OR P2, PT, R0, 0x3, !P0 ;  /* 0x000000030000780c */ /* 0x000fd60004745670 */
[----:B------:R-:W-:Y:S05]  /*02b0*/  @P3 BRA `(.L_x_5) ;  /* 0x0000000000203947 */ /* 0x000fea0003800000 */
[----:B------:R-:W3:Y:S02]  /*02c0*/  LDCU.64 UR4, c[0x0][0x348] ;  /* 0x00006900ff0477ac */ /* 0x000ee40008000a00 */
[----:B---3--:R-:W-:Y:S02]  /*02d0*/  UIADD3 UR8, UP1, UPT, UR4, 0x80, URZ ;  /* 0x0000008004087890 */ /* 0x008fe4000ff3e0ff */
[----:B------:R-:W-:Y:S02]  /*02e0*/  UIADD3 UR4, UP0, UPT, UR4, 0x180, URZ ;  /* 0x0000018004047890 */ /* 0x000fe4000ff1e0ff */
[----:B------:R-:W-:Y:S02]  /*02f0*/  UIADD3.X UR9, UPT, UPT, URZ, UR5, URZ, UP1, !UPT ;  /* 0x00000005ff097290 */ /* 0x000fe40008ffe4ff */
[----:B------:R-:W-:-:S07]  /*0300*/  UIADD3.X UR5, UPT, UPT, URZ, UR5, URZ, UP0, !UPT ;  /* 0x00000005ff057290 */ /* 0x000fce00087fe4ff */
[----:B------:R3:W-:Y:S02]  /*0310*/  UTMACCTL.PF [UR8] ;  /* 0x00000000080079b9 */ /* 0x0007e40008040000 */
[----:B------:R3:W-:Y:S02]  /*0320*/  UTMACCTL.PF [UR4] ;  /* 0x00000000040079b9 */ /* 0x0007e40008040000 */
[----:B---3--:R-:W-:Y:S01]  /*0330*/  NOP ;  /* 0x0000000000007918 */ /* 0x008fe20000000000 */
.L_x_5:
[----:B------:R-:W-:Y:S05]  /*0340*/  BSYNC.RECONVERGENT B0 ;  /* 0x0000000000007941 */ /* 0x000fea0003800200 */
.L_x_4:
[----:B------:R-:W-:Y:S04]  /*0350*/  BSSY.RECONVERGENT B0, `(.L_x_6) ;  /* 0x000000a000007945 */ /* 0x000fe80003800200 */
        /* <DEDUP_REMOVED lines=9> */
.L_x_7:
[----:B------:R-:W-:Y:S05]  /*03f0*/  BSYNC.RECONVERGENT B0 ;  /* 0x0000000000007941 */ /* 0x000fea0003800200 */
.L_x_6:
[----:B------:R-:W3:Y:S01]  /*0400*/  LDCU.64 UR4, c[0x0][0x888] ;  /* 0x00011100ff0477ac */ /* 0x000ee20008000a00 */
[----:B------:R-:W-:Y:S01]  /*0410*/  ISETP.NE.AND.EX P1, PT, RZ, UR7, PT, P1 ;  /* 0x00000007ff007c0c */ /* 0x000fe2000bf25310 */
[----:B------:R-:W-:Y:S01]  /*0420*/  UPLOP3.LUT UP3, UPT, UPT, UPT, UPT, 0x80, 0x8 ;  /* 0x000000000008789c */ /* 0x000fe20003f6f070 */
[----:B---3--:R-:W-:-:S04]  /*0430*/  ISETP.NE.U32.AND P2, PT, RZ, UR4, PT ;  /* 0x00000004ff007c0c */ /* 0x008fc8000bf45070 */
[----:B------:R-:W-:-:S13]  /*0440*/  ISETP.NE.AND.EX P2, PT, RZ, UR5, PT, P2 ;  /* 0x00000005ff007c0c */ /* 0x000fda000bf45320 */
[----:B------:R-:W-:Y:S05]  /*0450*/  @P2 BRA P1, `(.L_x_8) ;  /* 0x0000000000282947 */ /* 0x000fea0000800000 */
[----:B-----5:R-:W-:Y:S01]  /*0460*/  R2UR UR8, R40 ;  /* 0x00000000280872ca */ /* 0x020fe200000e0000 */
[----:B------:R-:W-:Y:S02]  /*0470*/  UISETP.NE.U32.AND UP0, UPT, UR6, URZ, UPT ;  /* 0x000000ff0600728c */ /* 0x000fe4000bf05070 */
[----:B------:R-:W-:Y:S02]  /*0480*/  UISETP.NE.U32.AND UP1, UPT, UR4, URZ, UPT ;  /* 0x000000ff0400728c */ /* 0x000fe4000bf25070 */
[----:B------:R-:W-:Y:S02]  /*0490*/  UISETP.NE.AND.EX UP2, UPT, UR7, URZ, UPT, UP0 ;  /* 0x000000ff0700728c */ /* 0x000fe4000bf45300 */
[----:B------:R-:W-:-:S04]  /*04a0*/  UISETP.NE.AND.EX UP0, UPT, UR5, URZ, UPT, UP1 ;  /* 0x000000ff0500728c */ /* 0x000fc8000bf05310 */
[----:B------:R-:W-:Y:S02]  /*04b0*/  USEL UR4, URZ, 0xffffffff, UP0 ;  /* 0xffffffffff047887 */ /* 0x000fe40008000000 */
[----:B------:R-:W-:-:S04]  /*04c0*/  UISETP.NE.AND UP1, UPT, UR8, URZ, UPT ;  /* 0x000000ff0800728c */ /* 0x000fc8000bf25270 */
[----:B------:R-:W-:-:S04]  /*04d0*/  @!UP2 USEL UR4, URZ, 0xffffffff, UP1 ;  /* 0xffffffffff04a887 */ /* 0x000fc80008800000 */
[----:B------:R-:W-:-:S04]  /*04e0*/  ULOP3.LUT UR4, UR4, 0x1, URZ, 0xc0, !UPT ;  /* 0x0000000104047892 */ /* 0x000fc8000f8ec0ff */
[----:B------:R-:W-:-:S11]  /*04f0*/  UISETP.NE.U32.AND UP3, UPT, UR4, 0x1, UPT ;  /* 0x000000010400788c */ /* 0x000fd6000bf65070 */
.L_x_8:
[----:B------:R-:W3:Y:S01]  /*0500*/  SHFL.IDX PT, R0, R82, RZ, 0x1f ;  /* 0x00001fff52007589 */ /* 0x000ee200000e0000 */
[----:B------:R-:W-:-:S04]  /*0510*/  UISETP.NE.AND UP0, UPT, UR11, 0x2, UPT ;  /* 0x000000020b00788c */ /* 0x000fc8000bf05270 */
[----:B------:R-:W-:Y:S02]  /*0520*/  UISETP.EQ.AND UP1, UPT, UR17, URZ, !UP0 ;  /* 0x000000ff1100728c */ /* 0x000fe4000c722270 */
[----:B------:R-:W-:-:S04]  /*0530*/  USEL UR26, URZ, 0x1, UP0 ;  /* 0x00000001ff1a7887 */ /* 0x000fc80008000000 */
[----:B------:R-:W-:Y:S02]  /*0540*/  PLOP3.LUT P3, PT, P0, PT, UP1, 0x80, 0x8 ;  /* 0x000000000008781c */ /* 0x000fe4000076f018 */
[----:B---3--:R-:W-:-:S13]  /*0550*/  ISETP.NE.AND P1, PT, R0, RZ, PT ;  /* 0x000000ff0000720c */ /* 0x008fda0003f25270 */
[----:B------:R-:W-:Y:S05]  /*0560*/  @P1 BRA `(.L_x_9) ;  /* 0x0000000400601947 */ /* 0x000fea0003800000 */
[----:B------:R-:W-:Y:S01]  /*0570*/  ELECT P1, URZ, PT ;  /* 0x0000000000ff782f */ /* 0x000fe20003820000 */
[----:B------:R-:W-:-:S12]  /*0580*/  BSSY.RECONVERGENT B0, `(.L_x_9) ;  /* 0x0000056000007945 */ /* 0x000fd80003800200 */
[----:B------:R-:W-:Y:S05]  /*0590*/  @!P1 BRA `(.L_x_10) ;  /* 0x0000000400509947 */ /* 0x000fea0003800000 */
[----:B------:R-:W-:Y:S01]  /*05a0*/  UMOV UR6, 0x400 ;  /* 0x0000040000067882 */ /* 0x000fe20000000000 */
[----:B------:R-:W-:Y:S01]  /*05b0*/  UMOV UR5, 0x1 ;  /* 0x0000000100057882 */ /* 0x000fe20000000000 */
[----:B------:R-:W-:Y:S01]  /*05c0*/  UMOV UR4, 0x5 ;  /* 0x0000000500047882 */ /* 0x000fe20000000000 */
[----:B------:R-:W-:Y:S02]  /*05d0*/  ULEA UR6, UR54, UR6, 0x18 ;  /* 0x0000000636067291 */ /* 0x000fe4000f8ec0ff */
[----:B------:R-:W-:-:S04]  /*05e0*/  UIADD3 UR8, UPT, UPT, -UR5, 0x100000, URZ ;  /* 0x0010000005087890 */ /* 0x000fc8000fffe1ff */
[----:B------:R-:W-:Y:S02]  /*05f0*/  USHF.L.U32 UR9, UR8, 0xb, URZ ;  /* 0x0000000b08097899 */ /* 0x000fe400080006ff */
[----:B------:R-:W-:Y:S02]  /*0600*/  USHF.L.U32 UR8, UR8, 0x1, URZ ;  /* 0x0000000108087899 */ /* 0x000fe400080006ff */
[----:B------:R-:W-:-:S04]  /*0610*/  UIADD3 UR4, UPT, UPT, -UR4, 0x100000, URZ ;  /* 0x0010000004047890 */ /* 0x000fc8000fffe1ff */
[----:B------:R-:W-:Y:S02]  /*0620*/  USHF.L.U32 UR5, UR4, 0xb, URZ ;  /* 0x0000000b04057899 */ /* 0x000fe400080006ff */
[----:B------:R-:W-:Y:S01]  /*0630*/  USHF.L.U32 UR4, UR4, 0x1, URZ ;  /* 0x0000000104047899 */ /* 0x000fe200080006ff */
[----:B------:R-:W3:Y:S03]  /*0640*/  FENCE.VIEW.ASYNC.S ;  /* 0x00000000000073c6 */ /* 0x000ee60000000000 */
[----:B---3--:R3:W4:Y:S08]  /*0650*/  SYNCS.EXCH.64 URZ, [UR6], UR8 ;  /* 0x0000000806ff75b2 */ /* 0x0087300008000100 */
[----:B------:R3:W1:Y:S01]  /*0660*/  SYNCS.EXCH.64 URZ, [UR6+0x120], UR4 ;  /* 0x0001200406ff75b2 */ /* 0x0006620008000100 */
        /* <DEDUP_REMOVED lines=69> */
[----:B------:R3:W1:Y:S02]  /*0ac0*/  SYNCS.EXCH.64 URZ, [UR6+0x238], UR4 ;  /* 0x0002380406ff75b2 */ /* 0x0006640008000100 */
[----:B---34-:R-:W-:Y:S01]  /*0ad0*/  NOP ;  /* 0x0000000000007918 */ /* 0x018fe20000000000 */
.L_x_10:
[----:B------:R-:W-:Y:S05]  /*0ae0*/  BSYNC.RECONVERGENT B0 ;  /* 0x0000000000007941 */ /* 0x000fea0003800200 */
.L_x_9:
[----:B------:R-:W3:Y:S01]  /*0af0*/  SHFL.IDX PT, R0, R82, RZ, 0x1f ;  /* 0x00001fff52007589 */ /* 0x000ee200000e0000 */
[----:B------:R-:W-:Y:S01]  /*0b00*/  NOP ;  /* 0x0000000000007918 */ /* 0x000fe20000000000 */
[----:B---3--:R-:W-:-:S13]  /*0b10*/  ISETP.NE.AND P1, PT, R0, 0x1, PT ;  /* 0x000000010000780c */ /* 0x008fda0003f25270 */
[----:B------:R-:W-:Y:S05]  /*0b20*/  @P1 BRA `(.L_x_11) ;  /* 0x00000000003c1947 */ /* 0x000fea0003800000 */
        /* <DEDUP_REMOVED lines=10> */
[----:B------:R-:W-:Y:S01]  /*0bd0*/  ELECT P1, URZ, PT ;  /* 0x0000000000ff782f */ /* 0x000fe20003820000 */
[----:B------:R-:W3:Y:S02]  /*0be0*/  FENCE.VIEW.ASYNC.S ;  /* 0x00000000000073c6 */ /* 0x000ee40000000000 */
[----:B---3--:R3:W4:Y:S08]  /*0bf0*/  SYNCS.EXCH.64 URZ, [UR6+0x240], UR8 ;  /* 0x0002400806ff75b2 */ /* 0x0087300008000100 */
[----:B------:R3:W1:Y:S01]  /*0c00*/  SYNCS.EXCH.64 URZ, [UR6+0x248], UR4 ;  /* 0x0002480406ff75b2 */ /* 0x0006620008000100 */
[----:B------:R-:W-:Y:S01]  /*0c10*/  NOP ;  /* 0x0000000000007918 */ /* 0x000fe20000000000 */
.L_x_11:
[----:B------:R-:W2:Y:S01]  /*0c20*/  SHFL.IDX PT, R0, R82, RZ, 0x1f ;  /* 0x00001fff52007589 */ /* 0x000ea200000e0000 */
[----:B------:R-:W-:Y:S01]  /*0c30*/  NOP ;  /* 0x0000000000007918 */ /* 0x000fe20000000000 */
[----:B--2---:R-:W-:-:S13]  /*0c40*/  ISETP.NE.AND P1, PT, R0, 0x3, PT ;  /* 0x000000030000780c */ /* 0x004fda0003f25270 */
[----:B------:R-:W-:Y:S05]  /*0c50*/  @P1 BRA `(.L_x_12) ;  /* 0x00000000002c1947 */ /* 0x000fea0003800000 */
[----:B---3--:R-:W-:Y:S01]  /*0c60*/  UMOV UR5, 0x400 ;  /* 0x0000040000057882 */ /* 0x008fe20000000000 */
[----:B------:R-:W-:Y:S01]  /*0c70*/  UMOV UR4, 0x20 ;  /* 0x0000002000047882 */ /* 0x000fe20000000000 */
[----:B------:R-:W-:Y:S02]  /*0c80*/  ULEA UR5, UR54, UR5, 0x18 ;  /* 0x0000000536057291 */ /* 0x000fe4000f8ec0ff */
[----:B------:R-:W-:-:S04]  /*0c90*/  UIADD3 UR6, UPT, UPT, -UR4, 0x100000, URZ ;  /* 0x0010000004067890 */ /* 0x000fc8000fffe1ff */
[----:B------:R-:W-:Y:S02]  /*0ca0*/  USHF.L.U32 UR7, UR6, 0xb, URZ ;  /* 0x0000000b06077899 */ /* 0x000fe400080006ff */
[----:B------:R-:W-:Y:S01]  /*0cb0*/  USHF.L.U32 UR6, UR6, 0x1, URZ ;  /* 0x0000000106067899 */ /* 0x000fe200080006ff */
[----:B------:R-:W-:Y:S01]  /*0cc0*/  ELECT P1, URZ, PT ;  /* 0x0000000000ff782f */ /* 0x000fe20003820000 */
[----:B------:R-:W2:Y:S10]  /*0cd0*/  FENCE.VIEW.ASYNC.S ;  /* 0x00000000000073c6 */ /* 0x000eb40000000000 */
[----:B--2---:R2:W3:Y:S01]  /*0ce0*/  SYNCS.EXCH.64 URZ, [UR5+0x250], UR6 ;  /* 0x0002500605ff75b2 */ /* 0x0044e20008000100 */
[----:B------:R2:W1:Y:S01]  /*0cf0*/  SYNCS.EXCH.64 URZ, [UR5+0x258], UR6 ;  /* 0x0002580605ff75b2 */ /* 0x0004620008000100 */
[----:B------:R-:W-:Y:S01]  /*0d00*/  NOP ;  /* 0x0000000000007918 */ /* 0x000fe20000000000 */
.L_x_12:
[----:B------:R-:W4:Y:S01]  /*0d10*/  SHFL.IDX PT, R0, R82, RZ, 0x1f ;  /* 0x00001fff52007589 */ /* 0x000f2200000e0000 */
[----:B------:R-:W-:Y:S01]  /*0d20*/  NOP ;  /* 0x0000000000007918 */ /* 0x000fe20000000000 */
[----:B----4-:R-:W-:-:S13]  /*0d30*/  ISETP.NE.AND P1, PT, R0, 0x4, PT ;  /* 0x000000040000780c */ /* 0x010fda0003f25270 */
[----:B------:R-:W-:Y:S05]  /*0d40*/  @P1 BRA `(.L_x_13) ;  /* 0x0000000000481947 */ /* 0x000fea0003800000 */
[----:B--23--:R-:W-:Y:S01]  /*0d50*/  UMOV UR6, 0xe20 ;  /* 0x00000e2000067882 */ /* 0x00cfe20000000000 */
[----:B------:R-:W-:Y:S01]  /*0d60*/  UMOV UR5, 0x400 ;  /* 0x0000040000057882 */ /* 0x000fe20000000000 */
[----:B------:R-:W-:Y:S01]  /*0d70*/  USEL UR6, UR6, 0xc20, UP3 ;  /* 0x00000c2006067887 */ /* 0x000fe20009800000 */
        /* <DEDUP_REMOVED lines=9> */
[----:B------:R-:W2:Y:S02]  /*0e10*/  FENCE.VIEW.ASYNC.S ;  /* 0x00000000000073c6 */ /* 0x000ea40000000000 */
[----:B--2---:R4:W2:Y:S08]  /*0e20*/  SYNCS.EXCH.64 URZ, [UR5+0x260], UR8 ;  /* 0x0002600805ff75b2 */ /* 0x0048b00008000100 */
[----:B------:R4:W3:Y:S01]  /*0e30*/  SYNCS.EXCH.64 URZ, [UR5+0x270], UR6 ;  /* 0x0002700605ff75b2 */ /* 0x0008e20008000100 */
[----:B------:R4:W1:Y:S01]  /*0e40*/  SYNCS.EXCH.64 URZ, [UR5+0x268], UR8 ;  /* 0x0002680805ff75b2 */ /* 0x0008620008000100 */
[----:B------:R4:W1:Y:S02]  /*0e50*/  SYNCS.EXCH.64 URZ, [UR5+0x278], UR6 ;  /* 0x0002780605ff75b2 */ /* 0x0008640008000100 */
[----:B----4-:R-:W-:Y:S01]  /*0e60*/  NOP ;  /* 0x0000000000007918 */ /* 0x010fe20000000000 */
.L_x_13:
[----:B------:R-:W4:Y:S01]  /*0e70*/  SHFL.IDX PT, R0, R82, RZ, 0x1f ;  /* 0x00001fff52007589 */ /* 0x000f2200000e0000 */
[----:B------:R-:W-:Y:S01]  /*0e80*/  NOP ;  /* 0x0000000000007918 */ /* 0x000fe20000000000 */
[----:B----4-:R-:W-:-:S13]  /*0e90*/  ISETP.NE.AND P1, PT, R0, 0x5, PT ;  /* 0x000000050000780c */ /* 0x010fda0003f25270 */
[----:B------:R-:W-:Y:S05]  /*0ea0*/  @P1 BRA `(.L_x_14) ;  /* 0x0000000000541947 */ /* 0x000fea0003800000 */
[----:B--23--:R-:W-:Y:S01]  /*0eb0*/  UMOV UR6, 0x400 ;  /* 0x0000040000067882 */ /* 0x00cfe20000000000 */
        /* <DEDUP_REMOVED lines=14> */
[----:B------:R4:W1:Y:S01]  /*0fa0*/  SYNCS.EXCH.64 URZ, [UR6+0x2a8], UR4 ;  /* 0x0002a80406ff75b2 */ /* 0x0008620008000100 */
[----:B------:R4:W1:Y:S01]  /*0fb0*/  SYNCS.EXCH.64 URZ, [UR6+0x290], UR8 ;  /* 0x0002900806ff75b2 */ /* 0x0008620008000100 */
[----:B------:R4:W1:Y:S01]  /*0fc0*/  SYNCS.EXCH.64 URZ, [UR6+0x2b0], UR4 ;  /* 0x0002b00406ff75b2 */ /* 0x0008620008000100 */
[----:B------:R4:W1:Y:S01]  /*0fd0*/  SYNCS.EXCH.64 URZ, [UR6+0x298], UR8 ;  /* 0x0002980806ff75b2 */ /* 0x0008620008000100 */
[----:B------:R4:W1:Y:S02]  /*0fe0*/  SYNCS.EXCH.64 URZ, [UR6+0x2b8], UR4 ;  /* 0x0002b80406ff75b2 */ /* 0x0008640008000100 */
[----:B----4-:R-:W-:Y:S01]  /*0ff0*/  NOP ;  /* 0x0000000000007918 */ /* 0x010fe20000000000 */
.L_x_14:
[----:B------:R-:W4:Y:S01]  /*1000*/  SHFL.IDX PT, R0, R82, RZ, 0x1f ;  /* 0x00001fff52007589 */ /* 0x000f2200000e0000 */
[----:B------:R-:W-:Y:S01]  /*1010*/  ISETP.NE.OR P0, PT, RZ, UR11, !P0 ;  /* 0x0000000bff007c0c */ /* 0x000fe2000c705670 */
[----:B------:R-:W-:Y:S01]  /*1020*/  NOP ;  /* 0x0000000000007918 */ /* 0x000fe20000000000 */
[----:B----4-:R-:W-:-:S13]  /*1030*/  ISETP.NE.AND P1, PT, R0, 0x3, PT ;  /* 0x000000030000780c */ /* 0x010fda0003f25270 */
[----:B------:R-:W-:Y:S05]  /*1040*/  @P1 BRA `(.L_x_15) ;  /* 0x0000000000341947 */ /* 0x000fea0003800000 */
[----:B--23--:R-:W-:Y:S01]  /*1050*/  UMOV UR5, 0x400 ;  /* 0x0000040000057882 */ /* 0x00cfe20000000000 */
[----:B------:R-:W-:Y:S01]  /*1060*/  UMOV UR4, 0x20 ;  /* 0x0000002000047882 */ /* 0x000fe20000000000 */
[----:B------:R-:W-:Y:S02]  /*1070*/  ULEA UR5, UR54, UR5, 0x18 ;  /* 0x0000000536057291 */ /* 0x000fe4000f8ec0ff */
[----:B------:R-:W-:-:S04]  /*1080*/  UIADD3 UR6, UPT, UPT, -UR4, 0x100000, URZ ;  /* 0x0010000004067890 */ /* 0x000fc8000fffe1ff */
[----:B------:R-:W-:Y:S02]  /*1090*/  USHF.L.U32 UR7, UR6, 0xb, URZ ;  /* 0x0000000b06077899 */ /* 0x000fe400080006ff */
[----:B------:R-:W-:Y:S01]  /*10a0*/  USHF.L.U32 UR6, UR6, 0x1, URZ ;  /* 0x0000000106067899 */ /* 0x000fe200080006ff */
[----:B------:R-:W-:Y:S01]  /*10b0*/  ELECT P1, URZ, PT ;  /* 0x0000000000ff782f */ /* 0x000fe20003820000 */
[----:B------:R-:W2:Y:S10]  /*10c0*/  FENCE.VIEW.ASYNC.S ;  /* 0x00000000000073c6 */ /* 0x000eb40000000000 */
[----:B--2---:R4:W2:Y:S01]  /*10d0*/  SYNCS.EXCH.64 URZ, [UR5+0x2c0], UR6 ;  /* 0x0002c00605ff75b2 */ /* 0x0048a20008000100 */
[----:B------:R4:W3:Y:S01]  /*10e0*/  SYNCS.EXCH.64 URZ, [UR5+0x2d0], UR6 ;  /* 0x0002d00605ff75b2 */ /* 0x0008e20008000100 */
[----:B------:R4:W1:Y:S01]  /*10f0*/  SYNCS.EXCH.64 URZ, [UR5+0x2c8], UR6 ;  /* 0x0002c80605ff75b2 */ /* 0x0008620008000100 */
[----:B------:R4:W1:Y:S02]  /*1100*/  SYNCS.EXCH.64 URZ, [UR5+0x2d8], UR6 ;  /* 0x0002d80605ff75b2 */ /* 0x0008640008000100 */
[----:B----4-:R-:W-:Y:S01]  /*1110*/  NOP ;  /* 0x0000000000007918 */ /* 0x010fe20000000000 */
.L_x_15:
[----:B------:R-:W4:Y:S01]  /*1120*/  LDCU UR12, c[0x0][0x36c] ;  /* 0x00006d80ff0c77ac */ /* 0x000f220008000800 */
[----:B------:R-:W-:Y:S01]  /*1130*/  LOP3.LUT R0, R78, 0x1f, RZ, 0xc0, !PT ;  /* 0x0000001f4e007812 */ /* 0x000fe200078ec0ff */
[----:B------:R-:W-:Y:S01]  /*1140*/  NOP ;  /* 0x0000000000007918 */ /* 0x000fe20000000000 */
[----:B------:R-:W-:Y:S01]  /*1150*/  VOTEU.ALL UP0, P0 ;  /* 0x0000000000ff7886 */ /* 0x000fe20000000000 */
[----:B--23--:R-:W-:Y:S01]  /*1160*/  UMOV UR6, 0x20 ;  /* 0x0000002000067882 */ /* 0x00cfe20000000000 */
[----:B------:R-:W-:-:S03]  /*1170*/  UISETP.NE.AND UP4, UPT, UR11, URZ, UPT ;  /* 0x000000ff0b00728c */ /* 0x000fc6000bf85270 */
[----:B------:R-:W-:Y:S01]  /*1180*/  @!UP0 UMOV UR4, 0x400 ;  /* 0x0000040000048882 */ /* 0x000fe20000000000 */
[----:B------:R-:W-:-:S04]  /*1190*/  @!UP0 UIADD3 UR6, UPT, UPT, -UR6, 0x100000, URZ ;  /* 0x0010000006068890 */ /* 0x000fc8000fffe1ff */
[----:B------:R-:W-:Y:S02]  /*11a0*/  @!UP0 USHF.L.U32 UR7, UR6, 0xb, URZ ;  /* 0x0000000b06078899 */ /* 0x000fe400080006ff */
[----:B------:R-:W-:Y:S02]  /*11b0*/  @!UP0 USHF.L.U32 UR6, UR6, 0x1, URZ ;  /* 0x0000000106068899 */ /* 0x000fe400080006ff */
[----:B------:R-:W-:Y:S01]  /*11c0*/  @!UP0 ULEA UR4, UR54, UR4, 0x18 ;  /* 0x0000000436048291 */ /* 0x000fe2000f8ec0ff */
[----:B------:R-:W-:Y:S01]  /*11d0*/  VOTEU.ALL UP0, P0 ;  /* 0x0000000000ff7886 */ /* 0x000fe20000000000 */
[----:B----4-:R-:W-:Y:S01]  /*11e0*/  UISETP.EQ.U32.AND UP1, UPT, UR12, 0x1, UPT ;  /* 0x000000010c00788c */ /* 0x010fe2000bf22070 */
[----:B------:R-:W2:Y:S09]  /*11f0*/  FENCE.VIEW.ASYNC.S ;  /* 0x00000000000073c6 */ /* 0x000eb20000000000 */
[----:B--2---:R2:W3:Y:S02]  /*1200*/  @!UP0 SYNCS.EXCH.64 URZ, [UR4+0x2e0], UR6 ;  /* 0x0002e00604ff85b2 */ /* 0x0044e40008000100 */
[----:B--2---:R-:W-:Y:S01]  /*1210*/  UP2UR UR4, UPR, URZ, 0x2 ;  /* 0x00000002ff047883 */ /* 0x004fe20008000000 */
[----:B------:R-:W-:Y:S11]  /*1220*/  BRA.U !UP1, `(.L_x_16) ;  /* 0x0000000109087547 */ /* 0x000ff6000b800000 */
[----:B-1-3--:R-:W-:Y:S01]  /*1230*/  UCGABAR_ARV ;  /* 0x00000000000079c7 */ /* 0x00afe20008000000 */
[----:B------:R-:W-:Y:S05]  /*1240*/  BRA `(.L_x_17) ;  /* 0x0000000000047947 */ /* 0x000fea0003800000 */
.L_x_16:
[----:B-1-3--:R-:W-:Y:S01]  /*1250*/  NOP ;  /* 0x0000000000007918 */ /* 0x00afe20000000000 */
.L_x_17:
[----:B------:R-:W1:Y:S01]  /*1260*/  S2UR UR10, SR_CTAID.X ;  /* 0x00000000000a79c3 */ /* 0x000e620000002500 */
[----:B------:R-:W-:-:S05]  /*1270*/  CS2R.32 R3, SR_CgaSize ;  /* 0x0000000000037805 */ /* 0x000fca0000008a00 */
[----:B------:R-:W-:-:S05]  /*1280*/  IMAD R3, R3, -0xa0, RZ ;  /* 0xffffff6003037824 */ /* 0x000fca00078e02ff */
[----:B------:R-:W-:-:S14]  /*1290*/  R2UR UR5, R3 ;  /* 0x00000000030572ca */ /* 0x000fdc00000e0000 */
[----:B------:R-:W2:Y:S01]  /*12a0*/  LDCU UR5, c[0x0][UR5+0x2b0] ;  /* 0x00005600050577ac */ /* 0x000ea20008000800 */
[----:B------:R-:W-:-:S05]  /*12b0*/  CS2R.32 R3, SR_CgaSize ;  /* 0x0000000000037805 */ /* 0x000fca0000008a00 */
[----:B------:R-:W-:-:S05]  /*12c0*/  IMAD R3, R3, -0xa0, RZ ;  /* 0xffffff6003037824 */ /* 0x000fca00078e02ff */
[----:B------:R-:W-:-:S14]  /*12d0*/  R2UR UR4, R3 ;  /* 0x00000000030472ca */ /* 0x000fdc00000e0000 */
[----:B------:R-:W3:Y:S01]  /*12e0*/  LDCU UR4, c[0x0][UR4+0x2b4] ;  /* 0x00005680040477ac */ /* 0x000ee20008000800 */
[----:B------:R-:W4:Y:S01]  /*12f0*/  S2UR UR51, SR_CTAID.Y ;  /* 0x00000000003379c3 */ /* 0x000f220000002600 */
[----:B------:R-:W-:-:S05]  /*1300*/  CS2R.32 R3, SR_CgaSize ;  /* 0x0000000000037805 */ /* 0x000fca0000008a00 */
[----:B------:R-:W-:-:S05]  /*1310*/  IMAD R3, R3, -0xa0, RZ ;  /* 0xffffff6003037824 */ /* 0x000fca00078e02ff */
[----:B------:R-:W-:-:S14]  /*1320*/  R2UR UR49, R3 ;  /* 0x00000000033172ca */ /* 0x000fdc00000e0000 */
[----:B------:R-:W3:Y:S01]  /*1330*/  LDCU UR49, c[0x0][UR49+0x2a0] ;  /* 0x00005400313177ac */ /* 0x000ee20008000800 */
[----:B------:R-:W-:-:S05]  /*1340*/  CS2R.32 R3, SR_CgaSize ;  /* 0x0000000000037805 */ /* 0x000fca0000008a00 */
[----:B------:R-:W-:-:S05]  /*1350*/  IMAD R3, R3, -0xa0, RZ ;  /* 0xffffff6003037824 */ /* 0x000fca00078e02ff */
[----:B------:R-:W-:-:S14]  /*1360*/  R2UR UR48, R3 ;  /* 0x00000000033072ca */ /* 0x000fdc00000e0000 */
[----:B------:R-:W3:Y:S01]  /*1370*/  LDCU UR48, c[0x0][UR48+0x2a4] ;  /* 0x00005480303077ac */ /* 0x000ee20008000800 */
[----:B------:R-:W3:Y:S01]  /*1380*/  S2UR UR36, SR_CTAID.Z ;  /* 0x00000000002479c3 */ /* 0x000ee20000002700 */
[----:B------:R-:W3:Y:S01]  /*1390*/  LDCU UR19, c[0x0][0xb24] ;  /* 0x00016480ff1377ac */ /* 0x000ee20008000800 */
[----:B------:R-:W-:Y:S02]  /*13a0*/  ULOP3.LUT UR7, UR54, 0x3, URZ, 0xc0, !UPT ;  /* 0x0000000336077892 */ /* 0x000fe4000f8ec0ff */
[----:B------:R-:W-:Y:S01]  /*13b0*/  ULOP3.LUT UR6, UR17, 0xc, UR54, 0xf8, !UPT ;  /* 0x0000000c11067892 */ /* 0x000fe2000f8ef836 */
[----:B-1----:R-:W-:Y:S01]  /*13c0*/  I2FP.F32.U32 R3, UR10 ;  /* 0x0000000a00037c45 */ /* 0x002fe20008201000 */
[----:B------:R-:W-:Y:S02]  /*13d0*/  UISETP.GT.U32.AND UP1, UPT, UR7, 0xffff, UPT ;  /* 0x0000ffff0700788c */ /* 0x000fe4000bf24070 */
[----:B------:R-:W-:Y:S02]  /*13e0*/  UISETP.GT.U32.AND UP0, UPT, UR6, 0xffff, UPT ;  /* 0x0000ffff0600788c */ /* 0x000fe4000bf04070 */
[----:B--2---:R-:W-:Y:S01]  /*13f0*/  FMUL R3, R3, UR5 ;  /* 0x0000000503037c20 */ /* 0x004fe20008400000 */
[----:B------:R-:W-:Y:S01]  /*1400*/  USEL UR7, UR7, 0xffff, !UP1 ;  /* 0x0000ffff07077887 */ /* 0x000fe2000c800000 */
[----:B----4-:R-:W-:Y:S01]  /*1410*/  I2FP.F32.U32 R2, UR51 ;  /* 0x0000003300027c45 */ /* 0x010fe20008201000 */
[----:B------:R-:W-:-:S03]  /*1420*/  USEL UR6, UR6, 0xffff, !UP0 ;  /* 0x0000ffff06067887 */ /* 0x000fc6000c000000 */
[----:B------:R-:W1:Y:S01]  /*1430*/  F2I.U32.TRUNC.NTZ R3, R3 ;  /* 0x0000000300037305 */ /* 0x000e62000020f000 */
[----:B------:R-:W-:Y:S01]  /*1440*/  USHF.R.U32.HI UR43, URZ, 0x1, UR54 ;  /* 0x00000001ff2b7899 */ /* 0x000fe20008011636 */
[----:B---3--:R-:W-:Y:S01]  /*1450*/  FMUL R2, R2, UR4 ;  /* 0x0000000402027c20 */ /* 0x008fe20008400000 */
[----:B------:R-:W-:Y:S02]  /*1460*/  USHF.R.U32.HI UR42, URZ, 0x2, UR54 ;  /* 0x00000002ff2a7899 */ /* 0x000fe40008011636 */
[----:B------:R-:W-:Y:S02]  /*1470*/  USHF.L.U32 UR21, UR54, 0x8, URZ ;  /* 0x0000000836157899 */ /* 0x000fe400080006ff */
[----:B------:R-:W-:Y:S01]  /*1480*/  USHF.L.U32 UR15, UR54, 0x9, URZ ;  /* 0x00000009360f7899 */ /* 0x000fe200080006ff */
[----:B------:R-:W2:Y:S01]  /*1490*/  F2I.U32.TRUNC.NTZ R2, R2 ;  /* 0x0000000200027305 */ /* 0x000ea2000020f000 */
[----:B------:R-:W-:Y:S02]  /*14a0*/  ULOP3.LUT UR7, UR7, 0xffff, URZ, 0xc0, !UPT ;  /* 0x0000ffff07077892 */ /* 0x000fe4000f8ec0ff */
[----:B------:R-:W-:Y:S01]  /*14b0*/  ULOP3.LUT UR6, UR6, 0xffff, URZ, 0xc0, !UPT ;  /* 0x0000ffff06067892 */ /* 0x000fe2000f8ec0ff */
[----:B------:R-:W-:Y:S01]  /*14c0*/  UMOV UR14, 0x1111 ;  /* 0x00001111000e7882 */ /* 0x000fe20000000000 */
[----:B------:R-:W-:Y:S01]  /*14d0*/  UMOV UR13, 0x5 ;  /* 0x00000005000d7882 */ /* 0x000fe20000000000 */
[----:B-1----:R-:W-:Y:S01]  /*14e0*/  R2UR UR5, R3 ;  /* 0x00000000030572ca */ /* 0x002fe200000e0000 */
[----:B------:R-:W1:Y:S01]  /*14f0*/  LDCU UR37, c[0x0][0xb24] ;  /* 0x00016480ff2577ac */ /* 0x000e620008000800 */
[----:B------:R-:W-:Y:S01]  /*1500*/  PRMT R3, RZ, 0x7610, R3 ;  /* 0x00007610ff037816 */ /* 0x000fe20000000003 */
[----:B------:R-:W3:Y:S01]  /*1510*/  LDCU UR18, c[0x0][0xb30] ;  /* 0x00016600ff1277ac */ /* 0x000ee20008000800 */
[----:B--2---:R-:W-:Y:S01]  /*1520*/  R2UR UR4, R2 ;  /* 0x00000000020472ca */ /* 0x004fe200000e0000 */
[----:B------:R-:W-:Y:S01]  /*1530*/  UISETP.NE.AND UP5, UPT, UR11, 0x2, UPT ;  /* 0x000000020b00788c */ /* 0x000fe2000bfa5270 */
[----:B------:R-:W-:Y:S01]  /*1540*/  PRMT R2, RZ, 0x7610, R2 ;  /* 0x00007610ff027816 */ /* 0x000fe20000000002 */
[----:B------:R-:W-:-:S06]  /*1550*/  ULOP3.LUT UR43, UR43, 0x1, URZ, 0xc0, !UPT ;  /* 0x000000012b2b7892 */ /* 0x000fcc000f8ec0ff */
[----:B------:R-:W-:Y:S02]  /*1560*/  UIADD3 UR5, UPT, UPT, -UR5, URZ, URZ ;  /* 0x000000ff05057290 */ /* 0x000fe4000fffe1ff */
[----:B------:R-:W-:Y:S02]  /*1570*/  ULOP3.LUT UR42, UR42, 0x3, URZ, 0xc0, !UPT ;  /* 0x000000032a2a7892 */ /* 0x000fe4000f8ec0ff */
[----:B------:R-:W-:Y:S02]  /*1580*/  ULOP3.LUT UR21, UR21, 0xc00, URZ, 0xc0, !UPT ;  /* 0x00000c0015157892 */ /* 0x000fe4000f8ec0ff */
[----:B------:R-:W-:Y:S02]  /*1590*/  ULOP3.LUT UR15, UR15, 0x400, URZ, 0xc0, !UPT ;  /* 0x000004000f0f7892 */ /* 0x000fe4000f8ec0ff */
[----:B------:R-:W-:Y:S02]  /*15a0*/  UIADD3 UR4, UPT, UPT, -UR4, URZ, URZ ;  /* 0x000000ff04047290 */ /* 0x000fe4000fffe1ff */
[----:B------:R-:W-:Y:S01]  /*15b0*/  UISETP.GE.AND UP6, UPT, UR19, 0x1, UPT ;  /* 0x000000011300788c */ /* 0x000fe2000bfc6270 */
[----:B------:R-:W-:Y:S01]  /*15c0*/  UMOV UR50, UR10 ;  /* 0x0000000a00327c82 */ /* 0x000fe20008000000 */
[----:B------:R-:W-:-:S02]  /*15d0*/  USHF.L.U32 UR14, UR14, UR7, URZ ;  /* 0x000000070e0e7299 */ /* 0x000fc400080006ff */
[----:B------:R-:W-:Y:S02]  /*15e0*/  USHF.L.U32 UR13, UR13, UR6, URZ ;  /* 0x000000060d0d7299 */ /* 0x000fe400080006ff */
[----:B------:R-:W-:Y:S02]  /*15f0*/  UIMAD UR49, UR49, UR5, UR10 ;  /* 0x00000005313172a4 */ /* 0x000fe4000f8e020a */
[----:B------:R-:W-:Y:S01]  /*1600*/  UIMAD UR48, UR48, UR4, UR51 ;  /* 0x00000004303072a4 */ /* 0x000fe2000f8e0233 */
[----:B-1-3--:R-:W-:Y:S11]  /*1610*/  BRA.U UP4, `(.L_x_18) ;  /* 0x0000000104ac7547 */ /* 0x00aff6000b800000 */
[----:B------:R-:W-:Y:S02]  /*1620*/  UISETP.NE.AND UP0, UPT, UR48, URZ, UPT ;  /* 0x000000ff3000728c */ /* 0x000fe4000bf05270 */
[----:B------:R-:W-:Y:S02]  /*1630*/  ULOP3.LUT UR8, UR49, 0x2, URZ, 0x3c, !UPT ;  /* 0x0000000231087892 */ /* 0x000fe4000f8e3cff */
[----:B------:R-:W-:Y:S02]  /*1640*/  UISETP.GT.U32.AND UP1, UPT, UR49, 0x1, UP0 ;  /* 0x000000013100788c */ /* 0x000fe40008724070 */
[----:B------:R-:W-:Y:S02]  /*1650*/  UISETP.NE.AND UP2, UPT, UR48, 0x1, UPT ;  /* 0x000000013000788c */ /* 0x000fe4000bf45270 */
[----:B------:R-:W-:Y:S02]  /*1660*/  UISETP.GT.U32.AND UP0, UPT, UR8, 0x1, UP0 ;  /* 0x000000010800788c */ /* 0x000fe40008704070 */
[----:B------:R-:W-:-:S02]  /*1670*/  USEL UR28, URZ, 0x1, UP1 ;  /* 0x00000001ff1c7887 */ /* 0x000fc40008800000 */
[----:B------:R-:W-:Y:S02]  /*1680*/  USEL UR23, URZ, 0x2, UP1 ;  /* 0x00000002ff177887 */ /* 0x000fe40008800000 */
[----:B------:R-:W-:Y:S02]  /*1690*/  UISETP.GT.U32.AND UP1, UPT, UR49, 0x1, UP2 ;  /* 0x000000013100788c */ /* 0x000fe40009724070 */
[----:B------:R-:W-:Y:S02]  /*16a0*/  USEL UR7, URZ, 0x4, UP0 ;  /* 0x00000004ff077887 */ /* 0x000fe40008000000 */
[----:B------:R-:W-:Y:S02]  /*16b0*/  USEL UR5, URZ, 0x8, UP0 ;  /* 0x00000008ff057887 */ /* 0x000fe40008000000 */
[----:B------:R-:W-:Y:S02]  /*16c0*/  UISETP.GT.U32.AND UP0, UPT, UR8, 0x1, UP2 ;  /* 0x000000010800788c */ /* 0x000fe40009704070 */
[----:B------:R-:W-:-:S02]  /*16d0*/  USEL UR27, URZ, 0x10, UP1 ;  /* 0x00000010ff1b7887 */ /* 0x000fc40008800000 */
[----:B------:R-:W-:Y:S02]  /*16e0*/  USEL UR22, URZ, 0x20, UP1 ;  /* 0x00000020ff167887 */ /* 0x000fe40008800000 */
[----:B------:R-:W-:Y:S02]  /*16f0*/  UISETP.NE.AND UP1, UPT, UR48, 0x2, UPT ;  /* 0x000000023000788c */ /* 0x000fe4000bf25270 */
[----:B------:R-:W-:Y:S02]  /*1700*/  USEL UR6, URZ, 0x40, UP0 ;  /* 0x00000040ff067887 */ /* 0x000fe40008000000 */
[----:B------:R-:W-:Y:S02]  /*1710*/  USEL UR4, URZ, 0x80, UP0 ;  /* 0x00000080ff047887 */ /* 0x000fe40008000000 */
[----:B------:R-:W-:Y:S02]  /*1720*/  UISETP.GT.U32.AND UP0, UPT, UR49, 0x1, UP1 ;  /* 0x000000013100788c */ /* 0x000fe40008f04070 */
[----:B------:R-:W-:-:S02]  /*1730*/  UISETP.NE.AND UP2, UPT, UR48, 0x3, UPT ;  /* 0x000000033000788c */ /* 0x000fc4000bf45270 */
[----:B------:R-:W-:Y:S02]  /*1740*/  USEL UR25, URZ, 0x100, UP0 ;  /* 0x00000100ff197887 */ /* 0x000fe40008000000 */
[----:B------:R-:W-:Y:S02]  /*1750*/  USEL UR20, URZ, 0x200, UP0 ;  /* 0x00000200ff147887 */ /* 0x000fe40008000000 */
[----:B------:R-:W-:Y:S02]  /*1760*/  UISETP.GT.U32.AND UP0, UPT, UR49, 0x1, UP2 ;  /* 0x000000013100788c */ /* 0x000fe40009704070 */
[----:B------:R-:W-:Y:S02]  /*1770*/  UIADD3 UR25, UPT, UPT, UR25, UR27, UR28 ;  /* 0x0000001b19197290 */ /* 0x000fe4000fffe01c */
[----:B------:R-:W-:Y:S02]  /*1780*/  USEL UR24, URZ, 0x1000, UP0 ;  /* 0x00001000ff187887 */ /* 0x000fe40008000000 */
[----:B------:R-:W-:-:S02]  /*1790*/  USEL UR9, URZ, 0x2000, UP0 ;  /* 0x00002000ff097887 */ /* 0x000fc40008000000 */
[----:B------:R-:W-:Y:S02]  /*17a0*/  UIADD3 UR23, UPT, UPT, UR23, UR24, UR25 ;  /* 0x0000001817177290 */ /* 0x000fe4000fffe019 */
[----:B------:R-:W-:Y:S02]  /*17b0*/  UISETP.GT.U32.AND UP1, UPT, UR8, 0x1, UP1 ;  /* 0x000000010800788c */ /* 0x000fe40008f24070 */
[----:B------:R-:W-:Y:S02]  /*17c0*/  UIADD3 UR20, UPT, UPT, UR20, UR22, UR23 ;  /* 0x0000001614147290 */ /* 0x000fe4000fffe017 */
[----:B------:R-:W-:Y:S02]  /*17d0*/  UISETP.GT.U32.AND UP0, UPT, UR8, 0x1, UP2 ;  /* 0x000000010800788c */ /* 0x000fe40009704070 */
[----:B------:R-:W-:Y:S02]  /*17e0*/  USEL UR8, URZ, 0x400, UP1 ;  /* 0x00000400ff087887 */ /* 0x000fe40008800000 */
[----:B------:R-:W-:-:S02]  /*17f0*/  UIADD3 UR9, UPT, UPT, UR7, UR9, UR20 ;  /* 0x0000000907097290 */ /* 0x000fc4000fffe014 */
[----:B------:R-:W-:Y:S02]  /*1800*/  USEL UR7, URZ, 0x4000, UP0 ;  /* 0x00004000ff077887 */ /* 0x000fe40008000000 */
[----:B------:R-:W-:Y:S02]  /*1810*/  UIADD3 UR9, UPT, UPT, UR8, UR6, UR9 ;  /* 0x0000000608097290 */ /* 0x000fe4000fffe009 */
[----:B------:R-:W-:Y:S02]  /*1820*/  ULOP3.LUT UR6, UR49, 0xfffffffe, URZ, 0xc0, !UPT ;  /* 0xfffffffe31067892 */ /* 0x000fe4000f8ec0ff */
[----:B------:R-:W-:Y:S02]  /*1830*/  USEL UR8, URZ, 0x800, UP1 ;  /* 0x00000800ff087887 */ /* 0x000fe40008800000 */
[----:B------:R-:W-:Y:S02]  /*1840*/  UIADD3 UR5, UPT, UPT, UR5, UR7, UR9 ;  /* 0x0000000705057290 */ /* 0x000fe4000fffe009 */
[----:B------:R-:W-:-:S02]  /*1850*/  ULEA UR6, UR48, UR6, 0x2 ;  /* 0x0000000630067291 */ /* 0x000fc4000f8e10ff */
[----:B------:R-:W-:Y:S02]  /*1860*/  USEL UR7, URZ, 0x8000, UP0 ;  /* 0x00008000ff077887 */ /* 0x000fe40008000000 */
[----:B------:R-:W-:-:S03]  /*1870*/  UIADD3 UR5, UPT, UPT, UR8, UR4, UR5 ;  /* 0x0000000408057290 */ /* 0x000fc6000fffe005 */
[----:B------:R-:W-:Y:S01]  /*1880*/  UMOV UR4, 0x3 ;  /* 0x0000000300047882 */ /* 0x000fe20000000000 */
[----:B------:R-:W-:Y:S02]  /*1890*/  UIADD3 UR5, UPT, UPT, UR5, UR7, URZ ;  /* 0x0000000705057290 */ /* 0x000fe4000fffe0ff */
[----:B------:R-:W-:-:S04]  /*18a0*/  USHF.L.U32 UR4, UR4, UR6, URZ ;  /* 0x0000000604047299 */ /* 0x000fc800080006ff */
[----:B------:R-:W-:Y:S02]  /*18b0*/  MOV R3, UR5 ;  /* 0x0000000500037c02 */ /* 0x000fe40008000f00 */
[----:B------:R-:W-:Y:S02]  /*18c0*/  MOV R2, UR4 ;  /* 0x0000000400027c02 */ /* 0x000fe40008000f00 */
.L_x_18:
[----:B------:R-:W-:Y:S05]  /*18d0*/  BRA.U !UP6, `(.L_x_19) ;  /* 0x000000010eb87547 */ /* 0x000fea000b800000 */
[----:B------:R-:W1:Y:S01]  /*18e0*/  LDCU.128 UR4, c[0x0][0xb10] ;  /* 0x00016200ff0477ac */ /* 0x000e620008000c00 */
[----:B------:R-:W2:Y:S01]  /*18f0*/  LDCU UR23, c[0x0][0x370] ;  /* 0x00006e00ff1777ac */ /* 0x000ea20008000800 */
[----:B------:R-:W3:Y:S01]  /*1900*/  LDCU UR22, c[0x0][0x374] ;  /* 0x00006e80ff1677ac */ /* 0x000ee20008000800 */
[----:B------:R-:W4:Y:S01]  /*1910*/  LDCU UR50, c[0x0][0xb0c] ;  /* 0x00016180ff3277ac */ /* 0x000f220008000800 */
[----:B------:R-:W2:Y:S01]  /*1920*/  LDCU UR20, c[0x0][0xb20] ;  /* 0x00016400ff1477ac */ /* 0x000ea20008000800 */
[----:B------:R-:W2:Y:S01]  /*1930*/  LDCU.64 UR8, c[0x0][0xb28] ;  /* 0x00016500ff0877ac */ /* 0x000ea20008000a00 */
[----:B-1----:R-:W-:Y:S02]  /*1940*/  UISETP.NE.AND UP0, UPT, UR6, 0x1, UPT ;  /* 0x000000010600788c */ /* 0x002fe4000bf05270 */
[----:B---3--:R-:W-:Y:S02]  /*1950*/  UIMAD.WIDE.U32 UR28, UR22, UR7, URZ ;  /* 0x00000007161c72a5 */ /* 0x008fe4000f8e00ff */
[----:B------:R-:W-:-:S02]  /*1960*/  UISETP.NE.AND UP2, UPT, UR19, 0x1, UPT ;  /* 0x000000011300788c */ /* 0x000fc4000bf45270 */
[----:B----4-:R-:W-:Y:S02]  /*1970*/  UISETP.NE.AND UP1, UPT, UR50, 0x1, UPT ;  /* 0x000000013200788c */ /* 0x010fe4000bf25270 */
[----:B------:R-:W-:Y:S02]  /*1980*/  UIMAD.WIDE.U32 UR30, UR51, UR7, URZ ;  /* 0x00000007331e72a5 */ /* 0x000fe4000f8e00ff */
[----:B--2---:R-:W-:Y:S01]  /*1990*/  UIMAD.WIDE.U32 UR24, UR23, UR4, URZ ;  /* 0x00000004171872a5 */ /* 0x004fe2000f8e00ff */
[----:B------:R-:W-:Y:S01]  /*19a0*/  UMOV UR7, UR29 ;  /* 0x0000001d00077c82 */ /* 0x000fe20008000000 */
[----:B------:R-:W-:Y:S02]  /*19b0*/  UIMAD.WIDE.U32 UR28, UR10, UR4, URZ ;  /* 0x000000040a1c72a5 */ /* 0x000fe4000f8e00ff */
[----:B------:R-:W-:-:S03]  /*19c0*/  @UP0 USHF.R.U32.HI UR22, URZ, UR20, UR7 ;  /* 0x00000014ff160299 */ /* 0x000fc60008011607 */
[----:B------:R-:W-:Y:S02]  /*19d0*/  @UP1 USHF.R.U32.HI UR23, URZ, UR5, UR25 ;  /* 0x00000005ff171299 */ /* 0x000fe40008011619 */
[----:B------:R-:W-:Y:S02]  /*19e0*/  UIMAD.WIDE.U32 UR24, UR22, UR8, URZ ;  /* 0x00000008161872a5 */ /* 0x000fe4000f8e00ff */
[----:B------:R-:W-:Y:S02]  /*19f0*/  USHF.R.U32.HI UR31, URZ, UR20, UR31 ;  /* 0x00000014ff1f7299 */ /* 0x000fe4000801161f */
[----:B------:R-:W-:Y:S02]  /*1a00*/  UIMAD.WIDE.U32 UR32, UR23, UR8, URZ ;  /* 0x00000008172072a5 */ /* 0x000fe4000f8e00ff */
[----:B------:R-:W-:Y:S02]  /*1a10*/  @UP2 USHF.R.U32.HI UR22, URZ, UR9, UR25 ;  /* 0x00000009ff162299 */ /* 0x000fe40008011619 */
[----:B------:R-:W-:-:S02]  /*1a20*/  USHF.R.U32.HI UR29, URZ, UR5, UR29 ;  /* 0x00000005ff1d7299 */ /* 0x000fc4000801161d */
[----:B------:R-:W-:Y:S02]  /*1a30*/  USEL UR31, UR51, UR31, !UP0 ;  /* 0x0000001f331f7287 */ /* 0x000fe4000c000000 */
[----:B------:R-:W-:Y:S02]  /*1a40*/  @UP2 USHF.R.U32.HI UR23, URZ, UR9, UR33 ;  /* 0x00000009ff172299 */ /* 0x000fe40008011621 */
[----:B------:R-:W-:Y:S02]  /*1a50*/  UIMAD UR22, UR22, UR19, URZ ;  /* 0x00000013161672a4 */ /* 0x000fe4000f8e02ff */
[----:B------:R-:W-:Y:S02]  /*1a60*/  USEL UR29, UR10, UR29, !UP1 ;  /* 0x0000001d0a1d7287 */ /* 0x000fe4000c800000 */
[----:B------:R-:W-:Y:S02]  /*1a70*/  UIMAD UR4, UR23, UR19, URZ ;  /* 0x00000013170472a4 */ /* 0x000fe4000f8e02ff */
[----:B------:R-:W-:-:S02]  /*1a80*/  UISETP.GE.AND UP0, UPT, UR31, UR22, UPT ;  /* 0x000000161f00728c */ /* 0x000fc4000bf06270 */
[----:B------:R-:W-:Y:S02]  /*1a90*/  UIMAD.WIDE.U32 UR32, UR31, UR8, URZ ;  /* 0x000000081f2072a5 */ /* 0x000fe4000f8e00ff */
[----:B------:R-:W-:Y:S02]  /*1aa0*/  UISETP.GE.OR UP0, UPT, UR29, UR4, UP0 ;  /* 0x000000041d00728c */ /* 0x000fe40008706670 */
[----:B------:R-:W-:Y:S02]  /*1ab0*/  USHF.R.U32.HI UR4, URZ, UR9, UR33 ;  /* 0x00000009ff047299 */ /* 0x000fe40008011621 */
[----:B------:R-:W-:Y:S02]  /*1ac0*/  UIMAD.WIDE.U32 UR24, UR29, UR8, URZ ;  /* 0x000000081d1872a5 */ /* 0x000fe4000f8e00ff */
[----:B------:R-:W-:Y:S02]  /*1ad0*/  USEL UR4, UR31, UR4, !UP2 ;  /* 0x000000041f047287 */ /* 0x000fe4000d000000 */
[----:B------:R-:W-:-:S02]  /*1ae0*/  UIADD3 UR5, UPT, UPT, -UR31, URZ, URZ ;  /* 0x000000ff1f057290 */ /* 0x000fc4000fffe1ff */
[----:B------:R-:W-:Y:S02]  /*1af0*/  UIADD3 UR8, UPT, UPT, -UR4, URZ, URZ ;  /* 0x000000ff04087290 */ /* 0x000fe4000fffe1ff */
[----:B------:R-:W-:Y:S02]  /*1b00*/  @!UP0 USHF.R.U32.HI UR9, URZ, UR9, UR25 ;  /* 0x00000009ff098299 */ /* 0x000fe40008011619 */
[----:B------:R-:W-:Y:S02]  /*1b10*/  UIMAD UR8, UR19, UR8, UR31 ;  /* 0x00000008130872a4 */ /* 0x000fe4000f8e021f */
[----:B------:R-:W-:Y:S02]  /*1b20*/  @!UP0 USEL UR9, UR29, UR9, !UP2 ;  /* 0x000000091d098287 */ /* 0x000fe4000d000000 */
[----:B------:R-:W-:Y:S02]  /*1b30*/  UIADD3 UR7, UPT, UPT, -UR29, URZ, URZ ;  /* 0x000000ff1d077290 */ /* 0x000fe4000fffe1ff */
[----:B------:R-:W-:-:S02]  /*1b40*/  @!UP0 UIMAD UR8, UR8, UR23, UR9 ;  /* 0x00000017080882a4 */ /* 0x000fc4000f8e0209 */
[----:B------:R-:W-:Y:S02]  /*1b50*/  @!UP0 UIADD3 UR4, UPT, UPT, UR4, -UR9, URZ ;  /* 0x8000000904048290 */ /* 0x000fe4000fffe0ff */
[----:B------:R-:W-:Y:S02]  /*1b60*/  UIMAD UR5, UR6, UR5, UR51 ;  /* 0x00000005060572a4 */ /* 0x000fe4000f8e0233 */
[----:B------:R-:W-:Y:S02]  /*1b70*/  @!UP0 UIMAD UR31, UR4, UR19, UR29 ;  /* 0x00000013041f82a4 */ /* 0x000fe4000f8e021d */
[----:B------:R-:W-:Y:S01]  /*1b80*/  UIMAD UR7, UR50, UR7, UR10 ;  /* 0x00000007320772a4 */ /* 0x000fe2000f8e020a */
[----:B------:R-:W-:Y:S01]  /*1b90*/  @!UP0 UMOV UR29, UR8 ;  /* 0x00000008001d8c82 */ /* 0x000fe20008000000 */
[----:B------:R-:W-:Y:S02]  /*1ba0*/  UIMAD UR51, UR31, UR6, UR5 ;  /* 0x000000061f3372a4 */ /* 0x000fe4000f8e0205 */
[----:B------:R-:W-:-:S12]  /*1bb0*/  UIMAD UR50, UR29, UR50, UR7 ;  /* 0x000000321d3272a4 */ /* 0x000fd8000f8e0207 */
.L_x_19:
[----:B------:R-:W-:-:S09]  /*1bc0*/  UISETP.NE.AND UP0, UPT, UR18, 0x1, UPT ;  /* 0x000000011200788c */ /* 0x000fd2000bf05270 */
[----:B------:R-:W-:Y:S05]  /*1bd0*/  BRA.U UP0, `(.L_x_20) ;  /* 0x0000000100407547 */ /* 0x000fea000b800000 */
[----:B------:R-:W1:Y:S01]  /*1be0*/  LDCU.128 UR4, c[0x0][0xb10] ;  /* 0x00016200ff0477ac */ /* 0x000e620008000c00 */
[----:B------:R-:W2:Y:S01]  /*1bf0*/  LDCU UR9, c[0x0][0xb0c] ;  /* 0x00016180ff0977ac */ /* 0x000ea20008000800 */
[----:B------:R-:W3:Y:S01]  /*1c00*/  LDCU UR8, c[0x0][0xb20] ;  /* 0x00016400ff0877ac */ /* 0x000ee20008000800 */
[----:B-1----:R-:W-:Y:S02]  /*1c10*/  UIMAD.WIDE.U32 UR22, UR50, UR4, URZ ;  /* 0x00000004321672a5 */ /* 0x002fe4000f8e00ff */
[----:B------:R-:W-:Y:S02]  /*1c20*/  UIMAD.WIDE.U32 UR18, UR51, UR7, URZ ;  /* 0x00000007331272a5 */ /* 0x000fe4000f8e00ff */
[----:B--2---:R-:W-:Y:S02]  /*1c30*/  UISETP.NE.AND UP1, UPT, UR9, 0x1, UPT ;  /* 0x000000010900788c */ /* 0x004fe4000bf25270 */
[----:B------:R-:W-:Y:S01]  /*1c40*/  UISETP.NE.AND UP0, UPT, UR6, 0x1, UPT ;  /* 0x000000010600788c */ /* 0x000fe2000bf05270 */
[----:B------:R-:W-:Y:S01]  /*1c50*/  UMOV UR7, UR23 ;  /* 0x0000001700077c82 */ /* 0x000fe20008000000 */
[----:B---3--:R-:W-:-:S02]  /*1c60*/  USHF.R.U32.HI UR8, URZ, UR8, UR19 ;  /* 0x00000008ff087299 */ /* 0x008fc40008011613 */
[----:B------:R-:W-:Y:S02]  /*1c70*/  USHF.R.U32.HI UR5, URZ, UR5, UR7 ;  /* 0x00000005ff057299 */ /* 0x000fe40008011607 */
[----:B------:R-:W-:Y:S02]  /*1c80*/  USEL UR8, UR51, UR8, !UP0 ;  /* 0x0000000833087287 */ /* 0x000fe4000c000000 */
[----:B------:R-:W-:-:S04]  /*1c90*/  USEL UR5, UR50, UR5, !UP1 ;  /* 0x0000000532057287 */ /* 0x000fc8000c800000 */
[----:B------:R-:W-:Y:S02]  /*1ca0*/  UIADD3 UR4, UPT, UPT, -UR8, UR5, URZ ;  /* 0x0000000508047290 */ /* 0x000fe4000fffe1ff */
[----:B------:R-:W-:Y:S02]  /*1cb0*/  UIADD3 UR5, UPT, UPT, UR8, -UR5, URZ ;  /* 0x8000000508057290 */ /* 0x000fe4000fffe0ff */
[----:B------:R-:W-:Y:S02]  /*1cc0*/  UIMAD UR51, UR4, UR6, UR51 ;  /* 0x00000006043372a4 */ /* 0x000fe4000f8e0233 */
[----:B------:R-:W-:-:S12]  /*1cd0*/  UIMAD UR50, UR5, UR9, UR50 ;  /* 0x00000009053272a4 */ /* 0x000fd8000f8e0232 */
.L_x_20:
[----:B------:R-:W-:-:S09]  /*1ce0*/  UISETP.EQ.U32.AND UP0, UPT, UR12, 0x1, UPT ;  /* 0x000000010c00788c */ /* 0x000fd2000bf02070 */
[----:B------:R-:W-:Y:S05]  /*1cf0*/  BRA.U !UP0, `(.L_x_21) ;  /* 0x00000001080c7547 */ /* 0x000fea000b800000 */
[----:B------:R-:W-:Y:S01]  /*1d00*/  UCGABAR_WAIT ;  /* 0x0000000000007dc7 */ /* 0x000fe20008000000 */
[----:B------:R-:W-:Y:S01]  /*1d10*/  CCTL.IVALL ;  /* 0x00000000ff00798f */ /* 0x000fe20002000000 */
[----:B------:R-:W-:Y:S05]  /*1d20*/  BRA `(.L_x_22) ;  /* 0x0000000000047947 */ /* 0x000fea0003800000 */
.L_x_21:
[----:B------:R-:W-:Y:S06]  /*1d30*/  BAR.SYNC.DEFER_BLOCKING 0x0 ;  /* 0x0000000000007b1d */ /* 0x000fec0000010000 */
.L_x_22:
[----:B------:R-:W-:Y:S05]  /*1d40*/  BRA.U UP5, `(.L_x_23) ;  /* 0x0000002505547547 */ /* 0x000fea000b800000 */
[----:B------:R-:W1:Y:S01]  /*1d50*/  LDCU UR6, c[0x0][0x38c] ;  /* 0x00007180ff0677ac */ /* 0x000e620008000800 */
[----:B------:R-:W-:Y:S01]  /*1d60*/  PLOP3.LUT P1, PT, PT, PT, UP3, 0x80, 0x8 ;  /* 0x000000000008781c */ /* 0x000fe20003f2f038 */
[----:B------:R-:W-:Y:S01]  /*1d70*/  IMAD.MOV.U32 R12, RZ, RZ, 0x1 ;  /* 0x00000001ff0c7424 */ /* 0x000fe200078e00ff */
[----:B------:R-:W-:Y:S01]  /*1d80*/  ISETP.NE.AND P2, PT, R0, RZ, P3 ;  /* 0x000000ff0000720c */ /* 0x000fe20001f45270 */
[----:B------:R-:W-:Y:S01]  /*1d90*/  USHF.L.U32 UR5, UR10, 0x5, URZ ;  /* 0x000000050a057899 */ /* 0x000fe200080006ff */
[----:B------:R-:W-:Y:S01]  /*1da0*/  PLOP3.LUT P1, PT, P1, PT, PT, 0x8, 0x80 ;  /* 0x000000000080781c */ /* 0x000fe20000f2e170 */
[----:B------:R-:W-:Y:S01]  /*1db0*/  USHF.L.U32 UR4, UR10, 0x6, URZ ;  /* 0x000000060a047899 */ /* 0x000fe200080006ff */
[----:B------:R-:W-:Y:S01]  /*1dc0*/  CS2R R10, SRZ ;  /* 0x00000000000a7805 */ /* 0x000fe2000001ff00 */
[----:B------:R-:W-:Y:S01]  /*1dd0*/  UISETP.NE.AND UP1, UPT, UR11, URZ, UPT ;  /* 0x000000ff0b00728c */ /* 0x000fe2000bf25270 */
[----:B------:R-:W-:Y:S01]  /*1de0*/  IMAD.MOV.U32 R9, RZ, RZ, RZ ;  /* 0x000000ffff097224 */ /* 0x000fe200078e00ff */
[----:B------:R-:W-:Y:S01]  /*1df0*/  ULOP3.LUT UR5, UR5, 0x20, URZ, 0xc0, !UPT ;  /* 0x0000002005057892 */ /* 0x000fe2000f8ec0ff */
[----:B------:R-:W-:Y:S01]  /*1e00*/  IMAD.MOV.U32 R8, RZ, RZ, 0x1 ;  /* 0x00000001ff087424 */ /* 0x000fe200078e00ff */
[----:B------:R-:W-:Y:S01]  /*1e10*/  ULOP3.LUT UR4, UR4, 0x40, URZ, 0xc0, !UPT ;  /* 0x0000004004047892 */ /* 0x000fe2000f8ec0ff */
[----:B------:R-:W2:Y:S01]  /*1e20*/  LDCU UR23, c[0x0][0x370] ;  /* 0x00006e00ff1777ac */ /* 0x000ea20008000800 */
[----:B-1----:R-:W-:-:S02]  /*1e30*/  UIADD3 UR8, UPT, UPT, UR6, 0x3f, URZ ;  /* 0x0000003f06087890 */ /* 0x002fc4000fffe0ff */
[----:B------:R-:W-:Y:S02]  /*1e40*/  UIADD3 UR24, UPT, UPT, UR6, 0x7e, URZ ;  /* 0x0000007e06187890 */ /* 0x000fe4000fffe0ff */
[----:B------:R-:W-:Y:S02]  /*1e50*/  USHF.R.S32.HI UR7, URZ, 0x1f, UR8 ;  /* 0x0000001fff077899 */ /* 0x000fe40008011408 */
[----:B------:R-:W-:Y:S02]  /*1e60*/  UIADD3 UR6, UPT, UPT, UR6, -0x1, URZ ;  /* 0xffffffff06067890 */ /* 0x000fe4000fffe0ff */
[----:B------:R-:W-:Y:S02]  /*1e70*/  ULEA.HI UR7, UR7, UR8, URZ, 0x6 ;  /* 0x0000000807077291 */ /* 0x000fe4000f8f30ff */
[----:B------:R-:W-:Y:S02]  /*1e80*/  UISETP.GE.U32.AND UP2, UPT, UR6, -0x7f, UPT ;  /* 0xffffff810600788c */ /* 0x000fe4000bf46070 */
[----:B------:R-:W-:Y:S01]  /*1e90*/  USHF.R.S32.HI UR27, URZ, 0x6, UR7 ;  /* 0x00000006ff1b7899 */ /* 0x000fe20008011407 */
[----:B------:R-:W1:Y:S03]  /*1ea0*/  LDCU.64 UR28, c[0x0][0x348] ;  /* 0x00006900ff1c77ac */ /* 0x000e660008000a00 */
[----:B------:R-:W-:Y:S01]  /*1eb0*/  UISETP.LT.U32.AND UP0, UPT, UR27, 0x24, UPT ;  /* 0x000000241b00788c */ /* 0x000fe2000bf01070 */
[----:B------:R-:W3:Y:S03]  /*1ec0*/  LDCU UR22, c[0x0][0x374] ;  /* 0x00006e80ff1677ac */ /* 0x000ee60008000800 */
[----:B------:R-:W-:-:S02]  /*1ed0*/  USEL UR25, UR27, 0x24, UP0 ;  /* 0x000000241b197887 */ /* 0x000fc40008000000 */
[----:B------:R-:W-:Y:S02]  /*1ee0*/  USEL UR38, UR26, 0x2, UP1 ;  /* 0x000000021a267887 */ /* 0x000fe40008800000 */
[----:B------:R-:W-:Y:S02]  /*1ef0*/  UIADD3 UR31, UPT, UPT, UR25, -0x1, URZ ;  /* 0xffffffff191f7890 */ /* 0x000fe4000fffe0ff */
[----:B------:R-:W-:Y:S02]  /*1f00*/  @UP2 UIADD3 UR31, UPT, UPT, UR25, URZ, URZ ;  /* 0x000000ff191f2290 */ /* 0x000fe4000fffe0ff */
[----:B------:R-:W-:Y:S02]  /*1f10*/  ULEA UR43, UR43, UR5, 0x4 ;  /* 0x000000052b2b7291 */ /* 0x000fe4000f8e20ff */
[----:B------:R-:W-:Y:S02]  /*1f20*/  UIADD3 UR30, UPT, UPT, UR31, 0x1, URZ ;  /* 0x000000011f1e7890 */ /* 0x000fe4000fffe0ff */
[----:B------:R-:W-:-:S02]  /*1f30*/  ULEA UR42, UR42, UR4, 0x4 ;  /* 0x000000042a2a7291 */ /* 0x000fc4000f8e20ff */
[----:B------:R-:W-:Y:S02]  /*1f40*/  UIADD3 UR44, UPT, UPT, UR27, -UR25, URZ ;  /* 0x800000191b2c7290 */ /* 0x000fe4000fffe0ff */
[----:B------:R-:W-:Y:S01]  /*1f50*/  UIADD3 UR31, UPT, UPT, -UR31, URZ, URZ ;  /* 0x000000ff1f1f7290 */ /* 0x000fe2000fffe1ff */
[----:B-123--:R-:W-:-:S11]  /*1f60*/  UMOV UR41, URZ ;  /* 0x000000ff00297c82 */ /* 0x00efd60008000000 */
.L_x_43:
[----:B------:R-:W-:Y:S01]  /*1f70*/  UISETP.NE.AND UP0, UPT, UR54, URZ, UPT ;  /* 0x000000ff3600728c */ /* 0x000fe2000bf05270 */
[----:B------:R-:W1:Y:S08]  /*1f80*/  S2UR UR54, SR_CgaCtaId ;  /* 0x00000000003679c3 */ /* 0x000e700000008800 */
[----:B------:R-:W-:Y:S05]  /*1f90*/  BRA.U UP0, `(.L_x_24) ;  /* 0x0000000100347547 */ /* 0x000fea000b800000 */
[----:B------:R-:W2:Y:S01]  /*1fa0*/  S2R R0, SR_CgaCtaId ;  /* 0x0000000000007919 */ /* 0x000ea20000008800 */
[----:B------:R-:W-:-:S04]  /*1fb0*/  MOV R2, 0x400 ;  /* 0x0000040000027802 */ /* 0x000fc80000000f00 */
[----:B--2---:R-:W-:Y:S02]  /*1fc0*/  LEA R0, R0, R2, 0x18 ;  /* 0x0000000200007211 */ /* 0x004fe400078ec0ff */
[----:B------:R-:W-:-:S03]  /*1fd0*/  SHF.L.U32 R2, R8, 0x1f, RZ ;  /* 0x0000001f08027819 */ /* 0x000fc600000006ff */
[----:B------:R-:W-:-:S04]  /*1fe0*/  IMAD R0, R9, 0x8, R0 ;  /* 0x0000000809007824 */ /* 0x000fc800078e0200 */
[----:B------:R-:W2:Y:S02]  /*1ff0*/  SYNCS.PHASECHK.TRANS64.TRYWAIT P0, [R0+URZ+0x2d0], R2 ;  /* 0x0002d002000075a7 */ /* 0x000ea400080011ff */
[----:B--2---:R-:W-:Y:S05]  /*2000*/  @!P0 BRA `(.L_x_25) ;  /* 0x0000006000e88947 */ /* 0x004fea0003800000 */
.L_x_146:
[----:B------:R-:W-:Y:S01]  /*2010*/  VIADD R9, R9, 0x1 ;  /* 0x0000000109097836 */ /* 0x000fe20000000000 */
[----:B------:R2:W-:Y:S04]  /*2020*/  SYNCS.ARRIVE.TRANS64.A1T0 RZ, [R0+URZ+0x2c0], RZ ;  /* 0x0002c0ff00ff79a7 */ /* 0x0005e800081000ff */
[----:B------:R-:W-:-:S04]  /*2030*/  ISETP.NE.AND P0, PT, R9, 0x2, PT ;  /* 0x000000020900780c */ /* 0x000fc80003f05270 */
[----:B------:R-:W-:Y:S02]  /*2040*/  SEL R9, R9, RZ, P0 ;  /* 0x000000ff09097207 */ /* 0x000fe40000000000 */
[----:B--2---:R-:W-:-:S04]  /*2050*/  SEL R0, RZ, 0x1, P0 ;  /* 0x00000001ff007807 */ /* 0x004fc80000000000 */
[----:B------:R-:W-:-:S07]  /*2060*/  LOP3.LUT R8, R8, R0, RZ, 0x3c, !PT ;  /* 0x0000000008087212 */ /* 0x000fce00078e3cff */
.L_x_24:
[----:B------:R-:W-:Y:S01]  /*2070*/  UMOV UR26, 0x400 ;  /* 0x00000400001a7882 */ /* 0x000fe20000000000 */
[----:B------:R-:W-:Y:S01]  /*2080*/  UISETP.GE.U32.AND UP0, UPT, UR24, 0x7f, UPT ;  /* 0x0000007f1800788c */ /* 0x000fe2000bf06070 */
[----:B------:R-:W-:Y:S01]  /*2090*/  SHF.L.U32 R0, R12, 0x1f, RZ ;  /* 0x0000001f0c007819 */ /* 0x000fe200000006ff */
[----:B-1----:R-:W-:Y:S02]  /*20a0*/  ULEA UR26, UR54, UR26, 0x18 ;  /* 0x0000001a361a7291 */ /* 0x002fe4000f8ec0ff */
[----:B------:R-:W-:Y:S02]  /*20b0*/  ULEA.HI UR35, UR50, UR50, URZ, 0x1 ;  /* 0x0000003232237291 */ /* 0x000fe4000f8f08ff */
[----:B------:R-:W-:Y:S02]  /*20c0*/  ULEA UR4, UR41, UR26, 0x3 ;  /* 0x0000001a29047291 */ /* 0x000fe4000f8e18ff */
[----:B------:R-:W-:Y:S02]  /*20d0*/  USHF.L.U32 UR35, UR35, 0x6, URZ ;  /* 0x0000000623237899 */ /* 0x000fe400080006ff */
[----:B------:R-:W-:-:S02]  /*20e0*/  ULEA UR11, UR51, UR43, 0x6 ;  /* 0x0000002b330b7291 */ /* 0x000fc4000f8e30ff */
[----:B------:R-:W-:-:S03]  /*20f0*/  ULOP3.LUT UR35, UR35, 0xffffff80, URZ, 0xc0, !UPT ;  /* 0xffffff8023237892 */ /* 0x000fc6000f8ec0ff */
[----:B------:R1:W2:Y:S01]  /*2100*/  SYNCS.PHASECHK.TRANS64.TRYWAIT P0, [UR4+0x120], R0 ;  /* 0x00012000ff0075a7 */ /* 0x0002a20008001104 */
[----:B------:R-:W-:Y:S01]  /*2110*/  UIADD3 UR35, UPT, UPT, UR42, UR35, URZ ;  /* 0x000000232a237290 */ /* 0x000fe2000fffe0ff */
[----:B------:R-:W-:Y:S01]  /*2120*/  UMOV UR4, URZ ;  /* 0x000000ff00047c82 */ /* 0x000fe20008000000 */
[----:B------:R-:W-:Y:S10]  /*2130*/  BRA.U !UP0, `(.L_x_26) ;  /* 0x0000000108c87547 */ /* 0x000ff4000b800000 */
[----:B------:R-:W-:Y:S01]  /*2140*/  UMOV UR5, UR31 ;  /* 0x0000001f00057c82 */ /* 0x000fe20008000000 */
[----:B------:R-:W-:Y:S01]  /*2150*/  UMOV UR20, UR41 ;  /* 0x0000002900147c82 */ /* 0x000fe20008000000 */
[----:B------:R-:W-:-:S05]  /*2160*/  UMOV UR34, URZ ;  /* 0x000000ff00227c82 */ /* 0x000fca0008000000 */
.L_x_32:
[----:B------:R-:W-:Y:S01]  /*2170*/  ULEA UR33, UR20, UR26, 0x3 ;  /* 0x0000001a14217291 */ /* 0x000fe2000f8e18ff */
[----:B--2---:R-:W-:Y:S01]  /*2180*/  @P3 MOV R2, 0x3000 ;  /* 0x0000300000023802 */ /* 0x004fe20000000f00 */
[----:B--234-:R-:W-:Y:S10]  /*2190*/  @P0 BRA `(.L_x_27) ;  /* 0x00000000000c0947 */ /* 0x01cff40003800000 */
[----:B------:R-:W-:-:S04]  /*21a0*/  SHF.L.U32 R3, R12, 0x1f, RZ ;  /* 0x0000001f0c037819 */ /* 0x000fc800000006ff */
[----:B------:R-:W2:Y:S02]  /*21b0*/  SYNCS.PHASECHK.TRANS64.TRYWAIT P0, [UR33+0x120], R3 ;  /* 0x00012003ff0075a7 */ /* 0x000ea40008001121 */
[----:B--2---:R-:W-:Y:S05]  /*21c0*/  @!P0 BRA `(.L_x_28) ;  /* 0x00000060008c8947 */ /* 0x004fea0003800000 */
.L_x_27:
[----:B------:R2:W-:Y:S01]  /*21d0*/  @P3 SYNCS.ARRIVE.TRANS64 RZ, [UR33], R2 ;  /* 0x00000002ffff39a7 */ /* 0x0005e20008000021 */
[----:B------:R-:W-:Y:S02]  /*21e0*/  ULOP3.LUT UR4, UR38, 0x2, URZ, 0xfc, !UPT ;  /* 0x0000000226047892 */ /* 0x000fe4000f8efcff */
[----:B------:R-:W-:Y:S02]  /*21f0*/  UIADD3 UR5, UPT, UPT, UR5, 0x1, URZ ;  /* 0x0000000105057890 */ /* 0x000fe4000fffe0ff */
[----:B------:R-:W-:Y:S02]  /*2200*/  UISETP.NE.AND UP0, UPT, UR4, 0x2, UPT ;  /* 0x000000020400788c */ /* 0x000fe4000bf05270 */
[----:B------:R-:W-:-:S07]  /*2210*/  UISETP.NE.AND UP2, UPT, UR5, 0x1, UPT ;  /* 0x000000010500788c */ /* 0x000fce000bf45270 */
[----:B------:R-:W-:Y:S05]  /*2220*/  BRA.U UP0, `(.L_x_29) ;  /* 0x0000000100047547 */ /* 0x000fea000b800000 */
[----:B------:R-:W-:Y:S05]  /*2230*/  BPT.TRAP 0x1 ;  /* 0x000000040000795c */ /* 0x000fea0000300000 */
.L_x_29:
[----:B------:R-:W-:Y:S04]  /*2240*/  BSSY.RECONVERGENT B0, `(.L_x_30) ;  /* 0x0000003000007945 */ /* 0x000fe80003800200 */
[----:B------:R-:W-:Y:S05]  /*2250*/  @!P2 BRA `(.L_x_31) ;  /* 0x000000000004a947 */ /* 0x000fea0003800000 */
[----:B------:R-:W-:Y:S05]  /*2260*/  BPT.TRAP 0x1 ;  /* 0x000000040000795c */ /* 0x000fea0000300000 */
.L_x_31:
[----:B------:R-:W-:Y:S05]  /*2270*/  BSYNC.RECONVERGENT B0 ;  /* 0x0000000000007941 */ /* 0x000fea0003800200 */
.L_x_30:
[----:B------:R-:W-:Y:S02]  /*2280*/  UIADD3 UR41, UPT, UPT, UR20, 0x1, URZ ;  /* 0x0000000114297890 */ /* 0x000fe4000fffe0ff */
[----:B------:R-:W-:Y:S02]  /*2290*/  ULEA UR32, UR20, UR21, 0xc ;  /* 0x0000001514207291 */ /* 0x000fe4000f8e60ff */
[----:B------:R-:W-:Y:S02]  /*22a0*/  UISETP.NE.AND UP0, UPT, UR41, 0x24, UPT ;  /* 0x000000242900788c */ /* 0x000fe4000bf05270 */
[----:B------:R-:W-:Y:S02]  /*22b0*/  UIADD3 UR46, UP1, UPT, UR28, 0x80, URZ ;  /* 0x000000801c2e7890 */ /* 0x000fe4000ff3e0ff */
[----:B------:R-:W-:Y:S02]  /*22c0*/  USEL UR6, URZ, 0x1, UP0 ;  /* 0x00000001ff067887 */ /* 0x000fe40008000000 */
[----:B------:R-:W-:-:S02]  /*22d0*/  USEL UR41, UR41, URZ, UP0 ;  /* 0x000000ff29297287 */ /* 0x000fc40008000000 */
[----:B------:R-:W-:Y:S02]  /*22e0*/  ULEA UR8, UR20, UR15, 0xb ;  /* 0x0000000f14087291 */ /* 0x000fe4000f8e58ff */
[----:B------:R-:W-:Y:S01]  /*22f0*/  UIADD3 UR18, UP0, UPT, UR28, 0x180, URZ ;  /* 0x000001801c127890 */ /* 0x000fe2000ff1e0ff */
[----:B------:R-:W-:Y:S01]  /*2300*/  LOP3.LUT R12, R12, UR6, RZ, 0x3c, !PT ;  /* 0x000000060c0c7c12 */ /* 0x000fe2000f8e3cff */
[----:B------:R-:W-:Y:S02]  /*2310*/  ULEA UR4, UR41, UR26, 0x3 ;  /* 0x0000001a29047291 */ /* 0x000fe4000f8e18ff */
[----:B------:R-:W-:Y:S01]  /*2320*/  ULOP3.LUT UR33, UR33, 0xfefffff8, URZ, 0xc0, !UPT ;  /* 0xfefffff821217892 */ /* 0x000fe2000f8ec0ff */
[----:B-1----:R-:W-:Y:S01]  /*2330*/  SHF.L.U32 R0, R12, 0x1f, RZ ;  /* 0x0000001f0c007819 */ /* 0x002fe200000006ff */
[----:B------:R-:W-:Y:S02]  /*2340*/  UIADD3.X UR47, UPT, UPT, URZ, UR29, URZ, UP1, !UPT ;  /* 0x0000001dff2f7290 */ /* 0x000fe40008ffe4ff */
[----:B------:R-:W-:-:S02]  /*2350*/  UIADD3 UR32, UPT, UPT, UR26, 0x2600, UR32 ;  /* 0x000026001a207890 */ /* 0x000fc4000fffe020 */
[----:B------:R-:W-:Y:S01]  /*2360*/  UPRMT UR7, URZ, 0x5410, UR14 ;  /* 0x00005410ff077896 */ /* 0x000fe2000800000e */
[----:B------:R3:W4:Y:S01]  /*2370*/  SYNCS.PHASECHK.TRANS64.TRYWAIT P0, [UR4+0x120], R0 ;  /* 0x00012000ff0075a7 */ /* 0x0007220008001104 */
[----:B------:R-:W-:Y:S02]  /*2380*/  UIADD3 UR8, UPT, UPT, UR26, 0x26600, UR8 ;  /* 0x000266001a087890 */ /* 0x000fe4000fffe008 */
[----:B------:R-:W-:Y:S02]  /*2390*/  UIADD3.X UR19, UPT, UPT, URZ, UR29, URZ, UP0, !UPT ;  /* 0x0000001dff137290 */ /* 0x000fe400087fe4ff */
[----:B------:R-:W-:Y:S01]  /*23a0*/  UPRMT UR6, URZ, 0x5410, UR13 ;  /* 0x00005410ff067896 */ /* 0x000fe2000800000d */
[----:B------:R-:W-:Y:S01]  /*23b0*/  UMOV UR16, 0x0 ;  /* 0x0000000000107882 */ /* 0x000fe20000000000 */
[----:B------:R-:W-:Y:S01]  /*23c0*/  UMOV UR17, 0x10000000 ;  /* 0x1000000000117882 */ /* 0x000fe20000000000 */
[----:B------:R-:W-:Y:S01]  /*23d0*/  UMOV UR10, UR34 ;  /* 0x00000022000a7c82 */ /* 0x000fe20008000000 */
[----:B------:R-:W-:Y:S01]  /*23e0*/  UMOV UR12, UR36 ;  /* 0x00000024000c7c82 */ /* 0x000fe20008000000 */
[----:B------:R-:W-:Y:S01]  /*23f0*/  UMOV UR9, UR33 ;  /* 0x0000002100097c82 */ /* 0x000fe20008000000 */
[----:B------:R1:W-:Y:S01]  /*2400*/  UTMALDG.3D.MULTICAST.2CTA [UR32], [UR46], UR7, desc[UR16] ;  /* 0x000010202e0073b4 */ /* 0x0003e20008211807 */
[----:B------:R-:W-:Y:S01]  /*2410*/  UMOV UR4, UR30 ;  /* 0x0000001e00047c82 */ /* 0x000fe20008000000 */
[----:B------:R-:W-:Y:S01]  /*2420*/  UMOV UR20, UR41 ;  /* 0x0000002900147c82 */ /* 0x000fe20008000000 */
[----:B------:R3:W-:Y:S01]  /*2430*/  UTMALDG.3D.MULTICAST.2CTA [UR8], [UR18], UR6, desc[UR16] ;  /* 0x00001008120073b4 */ /* 0x0007e20008211806 */
[----:B-1----:R-:W-:Y:S01]  /*2440*/  UIADD3 UR34, UPT, UPT, UR34, 0x40, URZ ;  /* 0x0000004022227890 */ /* 0x002fe2000fffe0ff */
[----:B------:R-:W-:Y:S11]  /*2450*/  BRA.U UP2, `(.L_x_32) ;  /* 0xfffffffd02447547 */ /* 0x000ff6000b83ffff */
.L_x_26:
[----:B------:R-:W-:Y:S01]  /*2460*/  ULEA UR5, UR41, UR26, 0x3 ;  /* 0x0000001a29057291 */ /* 0x000fe2000f8e18ff */
[----:B-1-3--:R-:W-:Y:S01]  /*2470*/  SHF.L.U32 R0, R12, 0x1f, RZ ;  /* 0x0000001f0c007819 */ /* 0x00afe200000006ff */
[----:B------:R-:W-:Y:S01]  /*2480*/  @!P1 SYNCS.ARRIVE.TRANS64.A1T0 RZ, [UR26+0x258], RZ ;  /* 0x000258ffffff99a7 */ /* 0x000fe2000810001a */
[----:B------:R-:W-:-:S06]  /*2490*/  UISETP.GT.AND UP0, UPT, UR27, UR25, UPT ;  /* 0x000000191b00728c */ /* 0x000fcc000bf04270 */
[----:B--2-4-:R1:W2:Y:S03]  /*24a0*/  SYNCS.PHASECHK.TRANS64.TRYWAIT P0, [UR5+0x120], R0 ;  /* 0x00012000ff0075a7 */ /* 0x0142a60008001105 */
[----:B------:R-:W-:Y:S05]  /*24b0*/  BRA.U !UP0, `(.L_x_33) ;  /* 0x0000000108c87547 */ /* 0x000fea000b800000 */
[----:B------:R-:W-:Y:S01]  /*24c0*/  UIADD3 UR6, UPT, UPT, UR44, UR4, URZ ;  /* 0x000000042c067290 */ /* 0x000fe2000fffe0ff */
[----:B------:R-:W-:-:S11]  /*24d0*/  UMOV UR34, UR41 ;  /* 0x0000002900227c82 */ /* 0x000fd60008000000 */
.L_x_39:
[----:B------:R-:W-:Y:S01]  /*24e0*/  ULEA UR17, UR34, UR26, 0x3 ;  /* 0x0000001a22117291 */ /* 0x000fe2000f8e18ff */
[----:B--2---:R-:W-:Y:S01]  /*24f0*/  @P3 MOV R2, 0x3000 ;  /* 0x0000300000023802 */ /* 0x004fe20000000f00 */
[----:B--2-4-:R-:W-:Y:S10]  /*2500*/  @P0 BRA `(.L_x_34) ;  /* 0x00000000000c0947 */ /* 0x014ff40003800000 */
[----:B------:R-:W-:-:S04]  /*2510*/  SHF.L.U32 R3, R12, 0x1f, RZ ;  /* 0x0000001f0c037819 */ /* 0x000fc800000006ff */
[----:B------:R-:W2:Y:S02]  /*2520*/  SYNCS.PHASECHK.TRANS64.TRYWAIT P0, [UR17+0x120], R3 ;  /* 0x00012003ff0075a7 */ /* 0x000ea40008001111 */
[----:B--2---:R-:W-:Y:S05]  /*2530*/  @!P0 BRA `(.L_x_35) ;  /* 0x0000005c00c88947 */ /* 0x004fea0003800000 */
.L_x_34:
[----:B------:R2:W-:Y:S01]  /*2540*/  @P3 SYNCS.ARRIVE.TRANS64 RZ, [UR17], R2 ;  /* 0x00000002ffff39a7 */ /* 0x0005e20008000011 */
[----:B------:R-:W-:-:S04]  /*2550*/  ULOP3.LUT UR5, UR38, 0x2, URZ, 0xfc, !UPT ;  /* 0x0000000226057892 */ /* 0x000fc8000f8efcff */
[----:B------:R-:W-:-:S09]  /*2560*/  UISETP.NE.AND UP0, UPT, UR5, 0x2, UPT ;  /* 0x000000020500788c */ /* 0x000fd2000bf05270 */
[----:B------:R-:W-:Y:S05]  /*2570*/  BRA.U UP0, `(.L_x_36) ;  /* 0x0000000100047547 */ /* 0x000fea000b800000 */
[----:B------:R-:W-:Y:S05]  /*2580*/  BPT.TRAP 0x1 ;  /* 0x000000040000795c */ /* 0x000fea0000300000 */
.L_x_36:
[----:B------:R-:W-:Y:S04]  /*2590*/  BSSY.RECONVERGENT B0, `(.L_x_37) ;  /* 0x0000003000007945 */ /* 0x000fe80003800200 */
[----:B------:R-:W-:Y:S05]  /*25a0*/  @!P2 BRA `(.L_x_38) ;  /* 0x000000000004a947 */ /* 0x000fea0003800000 */
[----:B------:R-:W-:Y:S05]  /*25b0*/  BPT.TRAP 0x1 ;  /* 0x000000040000795c */ /* 0x000fea0000300000 */
.L_x_38:
[----:B------:R-:W-:Y:S05]  /*25c0*/  BSYNC.RECONVERGENT B0 ;  /* 0x0000000000007941 */ /* 0x000fea0003800200 */
.L_x_37:
[----:B------:R-:W-:Y:S02]  /*25d0*/  UIADD3 UR41, UPT, UPT, UR34, 0x1, URZ ;  /* 0x0000000122297890 */ /* 0x000fe4000fffe0ff */
[----:B------:R-:W-:Y:S02]  /*25e0*/  ULEA UR16, UR34, UR21, 0xc ;  /* 0x0000001522107291 */ /* 0x000fe4000f8e60ff */
[----:B------:R-:W-:Y:S02]  /*25f0*/  UISETP.NE.AND UP0, UPT, UR41, 0x24, UPT ;  /* 0x000000242900788c */ /* 0x000fe4000bf05270 */
[----:B------:R-:W-:Y:S02]  /*2600*/  UIADD3 UR50, UP1, UPT, UR28, 0x80, URZ ;  /* 0x000000801c327890 */ /* 0x000fe4000ff3e0ff */
[----:B------:R-:W-:Y:S02]  /*2610*/  USEL UR7, URZ, 0x1, UP0 ;  /* 0x00000001ff077887 */ /* 0x000fe40008000000 */
[----:B------:R-:W-:-:S02]  /*2620*/  USEL UR41, UR41, URZ, UP0 ;  /* 0x000000ff29297287 */ /* 0x000fc40008000000 */
[----:B------:R-:W-:Y:S02]  /*2630*/  ULEA UR8, UR34, UR15, 0xb ;  /* 0x0000000f22087291 */ /* 0x000fe4000f8e58ff */
[----:B------:R-:W-:Y:S01]  /*2640*/  ULEA UR5, UR41, UR26, 0x3 ;  /* 0x0000001a29057291 */ /* 0x000fe2000f8e18ff */
[----:B------:R-:W-:Y:S01]  /*2650*/  LOP3.LUT R12, R12, UR7, RZ, 0x3c, !PT ;  /* 0x000000070c0c7c12 */ /* 0x000fe2000f8e3cff */
[----:B------:R-:W-:Y:S02]  /*2660*/  UIADD3 UR46, UP0, UPT, UR28, 0x180, URZ ;  /* 0x000001801c2e7890 */ /* 0x000fe4000ff1e0ff */
[----:B------:R-:W-:Y:S01]  /*2670*/  USHF.L.U32 UR18, UR4, 0x6, URZ ;  /* 0x0000000604127899 */ /* 0x000fe200080006ff */
[----:B-1----:R-:W-:Y:S01]  /*2680*/  SHF.L.U32 R0, R12, 0x1f, RZ ;  /* 0x0000001f0c007819 */ /* 0x002fe200000006ff */
[----:B------:R-:W-:Y:S02]  /*2690*/  ULOP3.LUT UR17, UR17, 0xfefffff8, URZ, 0xc0, !UPT ;  /* 0xfefffff811117892 */ /* 0x000fe4000f8ec0ff */
[----:B------:R-:W-:Y:S01]  /*26a0*/  UIADD3 UR16, UPT, UPT, UR26, 0x2600, UR16 ;  /* 0x000026001a107890 */ /* 0x000fe2000fffe010 */
[----:B------:R3:W4:Y:S01]  /*26b0*/  SYNCS.PHASECHK.TRANS64.TRYWAIT P0, [UR5+0x120], R0 ;  /* 0x00012000ff0075a7 */ /* 0x0007220008001105 */
[----:B------:R-:W-:-:S02]  /*26c0*/  UIADD3.X UR51, UPT, UPT, URZ, UR29, URZ, UP1, !UPT ;  /* 0x0000001dff337290 */ /* 0x000fc40008ffe4ff */
[----:B------:R-:W-:Y:S02]  /*26d0*/  UPRMT UR7, URZ, 0x5410, UR14 ;  /* 0x00005410ff077896 */ /* 0x000fe4000800000e */
[----:B------:R-:W-:Y:S02]  /*26e0*/  UIADD3 UR8, UPT, UPT, UR26, 0x26600, UR8 ;  /* 0x000266001a087890 */ /* 0x000fe4000fffe008 */
[----:B------:R-:W-:Y:S02]  /*26f0*/  UPRMT UR5, URZ, 0x5410, UR13 ;  /* 0x00005410ff057896 */ /* 0x000fe4000800000d */
[----:B------:R-:W-:Y:S01]  /*2700*/  UIADD3.X UR47, UPT, UPT, URZ, UR29, URZ, UP0, !UPT ;  /* 0x0000001dff2f7290 */ /* 0x000fe200087fe4ff */
[----:B------:R-:W-:Y:S01]  /*2710*/  UMOV UR32, 0x0 ;  /* 0x0000000000207882 */ /* 0x000fe20000000000 */
[----:B------:R-:W-:Y:S01]  /*2720*/  UMOV UR33, 0x10000000 ;  /* 0x1000000000217882 */ /* 0x000fe20000000000 */
[----:B------:R-:W-:Y:S01]  /*2730*/  UMOV UR19, UR35 ;  /* 0x0000002300137c82 */ /* 0x000fe20008000000 */
[----:B------:R-:W-:Y:S01]  /*2740*/  UMOV UR20, UR36 ;  /* 0x0000002400147c82 */ /* 0x000fe20008000000 */
[----:B------:R-:W-:Y:S01]  /*2750*/  UMOV UR12, UR36 ;  /* 0x00000024000c7c82 */ /* 0x000fe20008000000 */
[----:B------:R-:W-:Y:S01]  /*2760*/  UMOV UR9, UR17 ;  /* 0x0000001100097c82 */ /* 0x000fe20008000000 */
[----:B------:R-:W-:Y:S01]  /*2770*/  UMOV UR10, UR18 ;  /* 0x00000012000a7c82 */ /* 0x000fe20008000000 */
[----:B------:R3:W-:Y:S01]  /*2780*/  UTMALDG.3D.MULTICAST.2CTA [UR16], [UR50], UR7, desc[UR32] ;  /* 0x00002010320073b4 */ /* 0x0007e20008211807 */
[----:B------:R-:W-:Y:S01]  /*2790*/  UIADD3 UR4, UPT, UPT, UR4, 0x1, URZ ;  /* 0x0000000104047890 */ /* 0x000fe2000fffe0ff */
[----:B------:R-:W-:-:S03]  /*27a0*/  UMOV UR34, UR41 ;  /* 0x0000002900227c82 */ /* 0x000fc60008000000 */
[----:B------:R-:W-:Y:S01]  /*27b0*/  UISETP.NE.AND UP0, UPT, UR4, UR6, UPT ;  /* 0x000000060400728c */ /* 0x000fe2000bf05270 */
[----:B------:R3:W-:Y:S08]  /*27c0*/  UTMALDG.3D.MULTICAST.2CTA [UR8], [UR46], UR5, desc[UR32] ;  /* 0x000020082e0073b4 */ /* 0x0007f00008211805 */
[----:B---3--:R-:W-:Y:S05]  /*27d0*/  BRA.U UP0, `(.L_x_39) ;  /* 0xfffffffd00407547 */ /* 0x008fea000b83ffff */
.L_x_33:
[C---:B------:R-:W-:Y:S01]  /*27e0*/  LEA R3, R11.reuse, UR26, 0x3 ;  /* 0x0000001a0b037c11 */ /* 0x040fe2000f8e18ff */
[----:B------:R-:W-:Y:S01]  /*27f0*/  NOP ;  /* 0x0000000000007918 */ /* 0x000fe20000000000 */
[----:B-1----:R-:W-:Y:S02]  /*2800*/  SHF.L.U32 R0, R10, 0x1f, RZ ;  /* 0x0000001f0a007819 */ /* 0x002fe400000006ff */
[----:B------:R-:W-:Y:S02]  /*2810*/  LEA R4, R11, UR26, 0x4 ;  /* 0x0000001a0b047c11 */ /* 0x000fe4000f8e20ff */
[----:B--2-4-:R-:W1:Y:S02]  /*2820*/  SYNCS.PHASECHK.TRANS64.TRYWAIT P0, [R3+URZ+0x260], R0 ;  /* 0x00026000030075a7 */ /* 0x014e6400080011ff */
[----:B-1----:R-:W-:Y:S05]  /*2830*/  @!P0 BRA `(.L_x_40) ;  /* 0x0000005c00208947 */ /* 0x002fea0003800000 */
.L_x_149:
[----:B------:R-:W2:Y:S01]  /*2840*/  LDS.128 R4, [R4+0x2f0] ;  /* 0x0002f00004047984 */ /* 0x000ea20000000c00 */
[----:B------:R-:W-:Y:S01]  /*2850*/  UISETP.GE.AND UP0, UPT, UR37, 0x1, UPT ;  /* 0x000000012500788c */ /* 0x000fe2000bf06270 */
[----:B------:R-:W-:Y:S01]  /*2860*/  @!PT LDS RZ, [RZ] ;  /* 0x00000000fffff984 */ /* 0x000fe20000000800 */
[----:B------:R-:W-:Y:S01]  /*2870*/  @!PT LDS RZ, [RZ] ;  /* 0x00000000fffff984 */ /* 0x000fe20000000800 */
[----:B------:R-:W-:Y:S01]  /*2880*/  @!PT LDS RZ, [RZ] ;  /* 0x00000000fffff984 */ /* 0x000fe20000000800 */
[----:B------:R-:W-:Y:S01]  /*2890*/  @!PT LDS RZ, [RZ] ;  /* 0x00000000fffff984 */ /* 0x000fe20000000800 */
[----:B------:R3:W-:Y:S06]  /*28a0*/  MEMBAR.ALL.CTA ;  /* 0x0000000000007992 */ /* 0x0007ec0000008000 */
[----:B---3--:R-:W3:Y:S01]  /*28b0*/  FENCE.VIEW.ASYNC.S ;  /* 0x00000000000073c6 */ /* 0x008ee20000000000 */
[----:B--2---:R-:W-:-:S13]  /*28c0*/  LOP3.LUT P0, RZ, R6, 0x1, RZ, 0xc0, !PT ;  /* 0x0000000106ff7812 */ /* 0x004fda000780c0ff */
[----:B---3--:R-:W-:Y:S01]  /*28d0*/  VOTEU.ANY UP1, P0 ;  /* 0x0000000000ff7886 */ /* 0x008fe20000020100 */
[----:B------:R-:W-:-:S13]  /*28e0*/  PLOP3.LUT P0, PT, PT, PT, UP1, 0x80, 0x8 ;  /* 0x000000000008781c */ /* 0x000fda0003f0f018 */
[----:B-1----:R-:W-:Y:S02]  /*28f0*/  @P0 LOP3.LUT R0, R5, 0xffff, RZ, 0xc0, !PT ;  /* 0x0000ffff05000812 */ /* 0x002fe400078ec0ff */
[----:B------:R-:W-:Y:S02]  /*2900*/  @P0 MOV R2, R4 ;  /* 0x0000000400020202 */ /* 0x000fe40000000f00 */
[----:B------:R-:W-:Y:S01]  /*2910*/  @P0 R2UR UR5, R0 ;  /* 0x00000000000502ca */ /* 0x000fe200000e0000 */
[----:B------:R-:W-:Y:S01]  /*2920*/  VIADD R0, R3, 0x270 ;  /* 0x0000027003007836 */ /* 0x000fe20000000000 */
[----:B------:R-:W-:Y:S02]  /*2930*/  @P0 SHF.R.U32.HI R4, RZ, 0x10, R5 ;  /* 0x00000010ff040819 */ /* 0x000fe40000011605 */
[----:B------:R-:W-:Y:S02]  /*2940*/  @P0 R2UR UR6, R2 ;  /* 0x00000000020602ca */ /* 0x000fe400000e0000 */
[----:B------:R-:W-:-:S02]  /*2950*/  PRMT R0, RZ, 0x654, R0 ;  /* 0x00000654ff007816 */ /* 0x000fc40000000000 */
[----:B------:R-:W-:Y:S02]  /*2960*/  @P0 R2UR UR4, R4 ;  /* 0x00000000040402ca */ /* 0x000fe400000e0000 */
[----:B------:R1:W-:Y:S03]  /*2970*/  SYNCS.ARRIVE.TRANS64.RED.A1T0 RZ, [R0+URZ], RZ ;  /* 0x000000ff00ff79a7 */ /* 0x0003e600081004ff */
[----:B------:R-:W-:-:S04]  /*2980*/  @UP1 UMOV UR39, UR5 ;  /* 0x0000000500271c82 */ /* 0x000fc80008000000 */
[----:B------:R-:W-:-:S04]  /*2990*/  @UP1 UMOV UR40, UR6 ;  /* 0x0000000600281c82 */ /* 0x000fc80008000000 */
[----:B------:R-:W-:Y:S01]  /*29a0*/  @UP1 UMOV UR36, UR4 ;  /* 0x0000000400241c82 */ /* 0x000fe20008000000 */
[----:B------:R-:W-:Y:S05]  /*29b0*/  BRA.U !UP0, `(.L_x_41) ;  /* 0x0000000108b87547 */ /* 0x000fea000b800000 */
[----:B------:R-:W2:Y:S01]  /*29c0*/  LDCU.128 UR4, c[0x0][0xb10] ;  /* 0x00016200ff0477ac */ /* 0x000ea20008000c00 */
[----:B------:R-:W3:Y:S01]  /*29d0*/  LDCU UR10, c[0x0][0xb20] ;  /* 0x00016400ff0a77ac */ /* 0x000ee20008000800 */
[----:B------:R-:W4:Y:S01]  /*29e0*/  LDCU UR11, c[0x0][0xb0c] ;  /* 0x00016180ff0b77ac */ /* 0x000f220008000800 */
[----:B------:R-:W1:Y:S01]  /*29f0*/  LDCU.64 UR8, c[0x0][0xb28] ;  /* 0x00016500ff0877ac */ /* 0x000e620008000a00 */
[----:B------:R-:W-:Y:S02]  /*2a00*/  UISETP.NE.AND UP3, UPT, UR37, 0x1, UPT ;  /* 0x000000012500788c */ /* 0x000fe4000bf65270 */
[----:B--2---:R-:W-:Y:S02]  /*2a10*/  UIMAD.WIDE.U32 UR32, UR22, UR7, URZ ;  /* 0x00000007162072a5 */ /* 0x004fe4000f8e00ff */
[----:B------:R-:W-:Y:S02]  /*2a20*/  UIMAD.WIDE.U32 UR16, UR39, UR7, URZ ;  /* 0x00000007271072a5 */ /* 0x000fe4000f8e00ff */
[----:B------:R-:W-:-:S02]  /*2a30*/  UIMAD.WIDE.U32 UR18, UR23, UR4, URZ ;  /* 0x00000004171272a5 */ /* 0x000fc4000f8e00ff */
[----:B------:R-:W-:Y:S01]  /*2a40*/  UISETP.NE.AND UP0, UPT, UR6, 0x1, UPT ;  /* 0x000000010600788c */ /* 0x000fe2000bf05270 */
[----:B------:R-:W-:Y:S01]  /*2a50*/  UMOV UR7, UR33 ;  /* 0x0000002100077c82 */ /* 0x000fe20008000000 */
[----:B----4-:R-:W-:Y:S02]  /*2a60*/  UISETP.NE.AND UP2, UPT, UR11, 0x1, UPT ;  /* 0x000000010b00788c */ /* 0x010fe4000bf45270 */
[----:B---3--:R-:W-:Y:S02]  /*2a70*/  USHF.R.U32.HI UR7, URZ, UR10, UR7 ;  /* 0x0000000aff077299 */ /* 0x008fe40008011607 */
[----:B------:R-:W-:Y:S02]  /*2a80*/  USHF.R.U32.HI UR12, URZ, UR5, UR19 ;  /* 0x00000005ff0c7299 */ /* 0x000fe40008011613 */
[----:B------:R-:W-:Y:S02]  /*2a90*/  USEL UR7, UR22, UR7, !UP0 ;  /* 0x0000000716077287 */ /* 0x000fe4000c000000 */
[----:B------:R-:W-:-:S02]  /*2aa0*/  USEL UR12, UR23, UR12, !UP2 ;  /* 0x0000000c170c7287 */ /* 0x000fc4000d000000 */
[----:B-1----:R-:W-:Y:S02]  /*2ab0*/  UIMAD.WIDE.U32 UR32, UR7, UR8, URZ ;  /* 0x00000008072072a5 */ /* 0x002fe4000f8e00ff */
        /* <DEDUP_REMOVED lines=30> */
.L_x_41:
[----:B------:R-:W2:Y:S02]  /*2ca0*/  LDCU UR4, c[0x0][0xb30] ;  /* 0x00016600ff0477ac */ /* 0x000ea40008000800 */
[----:B--2---:R-:W-:-:S09]  /*2cb0*/  UISETP.NE.AND UP0, UPT, UR4, 0x1, UPT ;  /* 0x000000010400788c */ /* 0x004fd2000bf05270 */
[----:B------:R-:W-:Y:S05]  /*2cc0*/  BRA.U UP0, `(.L_x_42) ;  /* 0x0000000100407547 */ /* 0x000fea000b800000 */
[----:B------:R-:W2:Y:S01]  /*2cd0*/  LDCU.128 UR4, c[0x0][0xb10] ;  /* 0x00016200ff0477ac */ /* 0x000ea20008000c00 */
[----:B------:R-:W3:Y:S01]  /*2ce0*/  LDCU UR9, c[0x0][0xb0c] ;  /* 0x00016180ff0977ac */ /* 0x000ee20008000800 */
[----:B------:R-:W4:Y:S01]  /*2cf0*/  LDCU UR8, c[0x0][0xb20] ;  /* 0x00016400ff0877ac */ /* 0x000f220008000800 */
[----:B--2---:R-:W-:Y:S02]  /*2d00*/  UIMAD.WIDE.U32 UR16, UR40, UR4, URZ ;  /* 0x00000004281072a5 */ /* 0x004fe4000f8e00ff */
[----:B------:R-:W-:Y:S02]  /*2d10*/  UIMAD.WIDE.U32 UR10, UR39, UR7, URZ ;  /* 0x00000007270a72a5 */ /* 0x000fe4000f8e00ff */
[----:B---3--:R-:W-:Y:S02]  /*2d20*/  UISETP.NE.AND UP2, UPT, UR9, 0x1, UPT ;  /* 0x000000010900788c */ /* 0x008fe4000bf45270 */
[----:B------:R-:W-:Y:S01]  /*2d30*/  UISETP.NE.AND UP0, UPT, UR6, 0x1, UPT ;  /* 0x000000010600788c */ /* 0x000fe2000bf05270 */
[----:B------:R-:W-:Y:S01]  /*2d40*/  UMOV UR7, UR17 ;  /* 0x0000001100077c82 */ /* 0x000fe20008000000 */
[----:B----4-:R-:W-:-:S02]  /*2d50*/  USHF.R.U32.HI UR8, URZ, UR8, UR11 ;  /* 0x00000008ff087299 */ /* 0x010fc4000801160b */
[----:B------:R-:W-:Y:S02]  /*2d60*/  USHF.R.U32.HI UR5, URZ, UR5, UR7 ;  /* 0x00000005ff057299 */ /* 0x000fe40008011607 */
[----:B------:R-:W-:Y:S02]  /*2d70*/  USEL UR8, UR39, UR8, !UP0 ;  /* 0x0000000827087287 */ /* 0x000fe4000c000000 */
[----:B------:R-:W-:-:S04]  /*2d80*/  USEL UR5, UR40, UR5, !UP2 ;  /* 0x0000000528057287 */ /* 0x000fc8000d000000 */
[----:B------:R-:W-:Y:S02]  /*2d90*/  UIADD3 UR4, UPT, UPT, UR5, -UR8, URZ ;  /* 0x8000000805047290 */ /* 0x000fe4000fffe0ff */
[----:B------:R-:W-:Y:S02]  /*2da0*/  UIADD3 UR5, UPT, UPT, -UR5, UR8, URZ ;  /* 0x0000000805057290 */ /* 0x000fe4000fffe1ff */
[----:B------:R-:W-:Y:S02]  /*2db0*/  UIMAD UR39, UR4, UR6, UR39 ;  /* 0x00000006042772a4 */ /* 0x000fe4000f8e0227 */
[----:B------:R-:W-:-:S12]  /*2dc0*/  UIMAD UR40, UR5, UR9, UR40 ;  /* 0x00000009052872a4 */ /* 0x000fd8000f8e0228 */
.L_x_42:
[----:B------:R-:W-:Y:S01]  /*2dd0*/  VIADD R11, R11, 0x1 ;  /* 0x000000010b0b7836 */ /* 0x000fe20000000000 */
[----:B------:R-:W-:Y:S01]  /*2de0*/  PLOP3.LUT P1, PT, PT, PT, PT, 0x80, 0x8 ;  /* 0x000000000008781c */ /* 0x000fe20003f2f070 */
[----:B------:R-:W-:Y:S02]  /*2df0*/  UIADD3 UR50, UPT, UPT, UR40, UR49, URZ ;  /* 0x0000003128327290 */ /* 0x000fe4000fffe0ff */
[----:B------:R-:W-:Y:S01]  /*2e00*/  UIADD3 UR51, UPT, UPT, UR39, UR48, URZ ;  /* 0x0000003027337290 */ /* 0x000fe2000fffe0ff */
[----:B------:R-:W-:-:S04]  /*2e10*/  ISETP.NE.AND P0, PT, R11, 0x2, PT ;  /* 0x000000020b00780c */ /* 0x000fc80003f05270 */
[----:B-1----:R-:W-:Y:S02]  /*2e20*/  SEL R0, RZ, 0x1, P0 ;  /* 0x00000001ff007807 */ /* 0x002fe40000000000 */
[----:B------:R-:W-:Y:S02]  /*2e30*/  SEL R11, R11, RZ, P0 ;  /* 0x000000ff0b0b7207 */ /* 0x000fe40000000000 */
[----:B------:R-:W-:Y:S01]  /*2e40*/  LOP3.LUT R10, R10, R0, RZ, 0x3c, !PT ;  /* 0x000000000a0a7212 */ /* 0x000fe200078e3cff */
[----:B------:R-:W-:Y:S06]  /*2e50*/  BRA.U UP1, `(.L_x_43) ;  /* 0xfffffff101447547 */ /* 0x000fec000b83ffff */
[----:B------:R-:W-:Y:S01]  /*2e60*/  UIADD3 UR26, UPT, UPT, UR26, 0x120, URZ ;  /* 0x000001201a1a7890 */ /* 0x000fe2000fffe0ff */
[----:B------:R-:W-:-:S03]  /*2e70*/  SHF.L.U32 R2, R12, 0x1f, RZ ;  /* 0x0000001f0c027819 */ /* 0x000fc600000006ff */
[----:B------:R-:W-:-:S09]  /*2e80*/  ULEA UR4, UR41, UR26, 0x3 ;  /* 0x0000001a29047291 */ /* 0x000fd2000f8e18ff */
[----:B------:R-:W1:Y:S02]  /*2e90*/  SYNCS.PHASECHK.TRANS64.TRYWAIT P0, [UR4], R2 ;  /* 0x00000002ff0075a7 */ /* 0x000e640008001104 */
[----:B-1----:R-:W-:Y:S05]  /*2ea0*/  @!P0 BRA `(.L_x_44) ;  /* 0x0000005400988947 */ /* 0x002fea0003800000 */
.L_x_151:
[----:B------:R-:W-:-:S04]  /*2eb0*/  UIADD3 UR5, UPT, UPT, UR41, 0x1, URZ ;  /* 0x0000000129057890 */ /* 0x000fc8000fffe0ff */
[----:B------:R-:W-:-:S04]  /*2ec0*/  UISETP.NE.AND UP0, UPT, UR5, 0x24, UPT ;  /* 0x000000240500788c */ /* 0x000fc8000bf05270 */
[----:B------:R-:W-:Y:S02]  /*2ed0*/  USEL UR6, URZ, 0x1, UP0 ;  /* 0x00000001ff067887 */ /* 0x000fe40008000000 */
[----:B------:R-:W-:-:S04]  /*2ee0*/  USEL UR5, UR5, URZ, UP0 ;  /* 0x000000ff05057287 */ /* 0x000fc80008000000 */
[----:B------:R-:W-:Y:S01]  /*2ef0*/  ULEA UR4, UR5, UR26, 0x3 ;  /* 0x0000001a05047291 */ /* 0x000fe2000f8e18ff */
[----:B-1----:R-:W-:-:S04]  /*2f00*/  LOP3.LUT R2, R12, UR6, RZ, 0x3c, !PT ;  /* 0x000000060c027c12 */ /* 0x002fc8000f8e3cff */
[----:B------:R-:W-:-:S04]  /*2f10*/  SHF.L.U32 R3, R2, 0x1f, RZ ;  /* 0x0000001f02037819 */ /* 0x000fc800000006ff */
[----:B------:R-:W1:Y:S02]  /*2f20*/  SYNCS.PHASECHK.TRANS64.TRYWAIT P0, [UR4], R3 ;  /* 0x00000003ff0075a7 */ /* 0x000e640008001104 */
[----:B-1----:R-:W-:Y:S05]  /*2f30*/  @!P0 BRA `(.L_x_45) ;  /* 0x00000054008c8947 */ /* 0x002fea0003800000 */
.L_x_153:
[----:B------:R-:W-:-:S04]  /*2f40*/  UIADD3 UR5, UPT, UPT, UR5, 0x1, URZ ;  /* 0x0000000105057890 */ /* 0x000fc8000fffe0ff */
[----:B------:R-:W-:-:S04]  /*2f50*/  UISETP.NE.AND UP0, UPT, UR5, 0x24, UPT ;  /* 0x000000240500788c */ /* 0x000fc8000bf05270 */
[----:B------:R-:W-:Y:S02]  /*2f60*/  USEL UR6, URZ, 0x1, UP0 ;  /* 0x00000001ff067887 */ /* 0x000fe40008000000 */
[----:B------:R-:W-:-:S04]  /*2f70*/  USEL UR5, UR5, URZ, UP0 ;  /* 0x000000ff05057287 */ /* 0x000fc80008000000 */
[----:B------:R-:W-:Y:S01]  /*2f80*/  ULEA UR4, UR5, UR26, 0x3 ;  /* 0x0000001a05047291 */ /* 0x000fe2000f8e18ff */
[----:B------:R-:W-:-:S04]  /*2f90*/  LOP3.LUT R2, R2, UR6, RZ, 0x3c, !PT ;  /* 0x0000000602027c12 */ /* 0x000fc8000f8e3cff */
[----:B-1----:R-:W-:-:S04]  /*2fa0*/  SHF.L.U32 R3, R2, 0x1f, RZ ;  /* 0x0000001f02037819 */ /* 0x002fc800000006ff */
[----:B------:R-:W1:Y:S02]  /*2fb0*/  SYNCS.PHASECHK.TRANS64.TRYWAIT P0, [UR4], R3 ;  /* 0x00000003ff0075a7 */ /* 0x000e640008001104 */
[----:B-1----:R-:W-:Y:S05]  /*2fc0*/  @!P0 BRA `(.L_x_46) ;  /* 0x0000005400808947 */ /* 0x002fea0003800000 */
.L_x_155:
        /* <DEDUP_REMOVED lines=9> */
.L_x_157:
        /* <DEDUP_REMOVED lines=9> */
.L_x_159:
        /* <DEDUP_REMOVED lines=9> */
.L_x_161:
        /* <DEDUP_REMOVED lines=9> */
.L_x_163:
        /* <DEDUP_REMOVED lines=9> */
.L_x_165:
        /* <DEDUP_REMOVED lines=9> */
.L_x_167:
        /* <DEDUP_REMOVED lines=9> */
.L_x_169:
        /* <DEDUP_REMOVED lines=9> */
.L_x_171:
        /* <DEDUP_REMOVED lines=9> */
.L_x_173:
        /* <DEDUP_REMOVED lines=9> */
.L_x_175:
        /* <DEDUP_REMOVED lines=9> */
.L_x_177:
        /* <DEDUP_REMOVED lines=9> */
.L_x_179:
        /* <DEDUP_REMOVED lines=9> */
.L_x_181:
        /* <DEDUP_REMOVED lines=9> */
.L_x_183:
        /* <DEDUP_REMOVED lines=9> */
.L_x_185:
        /* <DEDUP_REMOVED lines=9> */
.L_x_187:
        /* <DEDUP_REMOVED lines=9> */
.L_x_189:
        /* <DEDUP_REMOVED lines=9> */
.L_x_191:
        /* <DEDUP_REMOVED lines=9> */
.L_x_193:
        /* <DEDUP_REMOVED lines=9> */
.L_x_195:
        /* <DEDUP_REMOVED lines=9> */
.L_x_197:
        /* <DEDUP_REMOVED lines=9> */
.L_x_199:
        /* <DEDUP_REMOVED lines=9> */
.L_x_201:
        /* <DEDUP_REMOVED lines=9> */
.L_x_203:
        /* <DEDUP_REMOVED lines=9> */
.L_x_205:
        /* <DEDUP_REMOVED lines=9> */
.L_x_207:
        /* <DEDUP_REMOVED lines=9> */
.L_x_209:
        /* <DEDUP_REMOVED lines=9> */
.L_x_211:
        /* <DEDUP_REMOVED lines=9> */
.L_x_213:
        /* <DEDUP_REMOVED lines=9> */
.L_x_215:
        /* <DEDUP_REMOVED lines=9> */
.L_x_217:
        /* <DEDUP_REMOVED lines=9> */
.L_x_219:
[----:B------:R-:W-:-:S04]  /*41d0*/  UIADD3 UR5, UPT, UPT, UR5, 0x1, URZ ;  /* 0x0000000105057890 */ /* 0x000fc8000fffe0ff */
[----:B------:R-:W-:-:S04]  /*41e0*/  UISETP.NE.AND UP0, UPT, UR5, 0x24, UPT ;  /* 0x000000240500788c */ /* 0x000fc8000bf05270 */
[----:B------:R-:W-:Y:S02]  /*41f0*/  USEL UR4, URZ, 0x1, UP0 ;  /* 0x00000001ff047887 */ /* 0x000fe40008000000 */
[----:B------:R-:W-:-:S04]  /*4200*/  USEL UR5, UR5, URZ, UP0 ;  /* 0x000000ff05057287 */ /* 0x000fc80008000000 */
[----:B------:R-:W-:Y:S01]  /*4210*/  ULEA UR5, UR5, UR26, 0x3 ;  /* 0x0000001a05057291 */ /* 0x000fe2000f8e18ff */
[----:B------:R-:W-:-:S04]  /*4220*/  LOP3.LUT R2, R2, UR4, RZ, 0x3c, !PT ;  /* 0x0000000402027c12 */ /* 0x000fc8000f8e3cff */
[----:B------:R-:W-:Y:S01]  /*4230*/  SHF.L.U32 R2, R2, 0x1f, RZ ;  /* 0x0000001f02027819 */ /* 0x000fe200000006ff */
[----:B-1----:R-:W-:-:S07]  /*4240*/  IMAD.U32 R0, RZ, RZ, UR5 ;  /* 0x00000005ff007e24 */ /* 0x002fce000f8e00ff */
.L_x_79:
[----:B-1----:R1:W2:Y:S02]  /*4250*/  SYNCS.PHASECHK.TRANS64.TRYWAIT P0, [R0+URZ], R2 ;  /* 0x00000002000075a7 */ /* 0x0022a400080011ff */
[----:B--2---:R-:W-:Y:S05]  /*4260*/  @!P0 NANOSLEEP.SYNCS 0x989680 ;  /* 0x009896800000895d */ /* 0x004fea0003900000 */
[----:B------:R-:W2:Y:S02]  /*4270*/  @!P0 SYNCS.PHASECHK.TRANS64 P0, [R0+URZ], R2 ;  /* 0x00000002000085a7 */ /* 0x000ea400080010ff */
[----:B--2---:R-:W-:Y:S05]  /*4280*/  @P0 EXIT ;  /* 0x000000000000094d */ /* 0x004fea0003800000 */
[----:B------:R-:W-:Y:S05]  /*4290*/  BRA `(.L_x_79) ;  /* 0xfffffffc00ec7947 */ /* 0x000fea000383ffff */
.L_x_23:
[----:B------:R-:W-:-:S04]  /*42a0*/  UISETP.NE.AND UP0, UPT, UR54, URZ, UPT ;  /* 0x000000ff3600728c */ /* 0x000fc8000bf05270 */
[----:B------:R-:W-:-:S09]  /*42b0*/  UISETP.NE.OR UP0, UPT, UR11, 0x1, UP0 ;  /* 0x000000010b00788c */ /* 0x000fd20008705670 */
[----:B------:R-:W-:Y:S05]  /*42c0*/  BRA.U UP0, `(.L_x_80) ;  /* 0x0000000500487547 */ /* 0x000fea000b800000 */
[----:B------:R-:W-:Y:S01]  /*42d0*/  ISETP.GE.U32.AND P2, PT, R0, 0x10, PT ;  /* 0x000000100000780c */ /* 0x000fe20003f46070 */
[----:B------:R-:W-:Y:S01]  /*42e0*/  IMAD.MOV.U32 R12, RZ, RZ, 0x1 ;  /* 0x00000001ff0c7424 */ /* 0x000fe200078e00ff */
[----:B------:R-:W-:Y:S02]  /*42f0*/  CS2R R10, SRZ ;  /* 0x00000000000a7805 */ /* 0x000fe4000001ff00 */
[----:B------:R-:W-:Y:S01]  /*4300*/  CS2R R8, SRZ ;  /* 0x0000000000087805 */ /* 0x000fe2000001ff00 */
[----:B------:R-:W-:Y:S01]  /*4310*/  UMOV UR4, 0x400 ;  /* 0x0000040000047882 */ /* 0x000fe20000000000 */
[----:B------:R-:W-:Y:S01]  /*4320*/  UMOV UR6, URZ ;  /* 0x000000ff00067c82 */ /* 0x000fe20008000000 */
[----:B------:R-:W-:-:S12]  /*4330*/  ULEA UR54, UR54, UR4, 0x18 ;  /* 0x0000000436367291 */ /* 0x000fd8000f8ec0ff */
.L_x_84:
[----:B------:R-:W-:Y:S02]  /*4340*/  LEA R2, R8, UR54, 0x3 ;  /* 0x0000003608027c11 */ /* 0x000fe4000f8e18ff */
[----:B------:R-:W-:-:S03]  /*4350*/  SHF.L.U32 R4, R9, 0x1f, RZ ;  /* 0x0000001f09047819 */ /* 0x000fc600000006ff */
[----:B------:R-:W-:Y:S01]  /*4360*/  VIADD R5, R2, 0x2d0 ;  /* 0x000002d002057836 */ /* 0x000fe20000000000 */
[----:B------:R-:W1:Y:S02]  /*4370*/  SYNCS.PHASECHK.TRANS64.TRYWAIT P0, [R2+URZ+0x2c0], R4 ;  /* 0x0002c004020075a7 */ /* 0x000e6400080011ff */
[----:B-1----:R-:W-:Y:S05]  /*4380*/  @!P0 BRA `(.L_x_81) ;  /* 0x0000004c00a88947 */ /* 0x002fea0003800000 */
.L_x_220:
[----:B------:R-:W-:Y:S01]  /*4390*/  ULEA UR5, UR6, UR54, 0x3 ;  /* 0x0000003606057291 */ /* 0x000fe2000f8e18ff */
[----:B-1----:R-:W-:Y:S01]  /*43a0*/  PRMT R2, RZ, 0x654, R5 ;  /* 0x00000654ff027816 */ /* 0x002fe20000000005 */
[----:B------:R-:W-:Y:S01]  /*43b0*/  @!P2 IMAD.MOV.U32 R4, RZ, RZ, 0x10 ;  /* 0x00000010ff04a424 */ /* 0x000fe200078e00ff */
[----:B------:R-:W-:Y:S01]  /*43c0*/  SHF.L.U32 R5, R12, 0x1f, RZ ;  /* 0x0000001f0c057819 */ /* 0x000fe200000006ff */
[----:B------:R-:W-:Y:S01]  /*43d0*/  UIADD3 UR4, UPT, UPT, UR5, 0x260, URZ ;  /* 0x0000026005047890 */ /* 0x000fe2000fffe0ff */
[----:B------:R1:W-:Y:S05]  /*43e0*/  SYNCS.ARRIVE.TRANS64.RED.A1T0 RZ, [R2+URZ], RZ ;  /* 0x000000ff02ff79a7 */ /* 0x0003ea00081004ff */
[----:B------:R-:W-:Y:S01]  /*43f0*/  IMAD.U32 R6, RZ, RZ, UR4 ;  /* 0x00000004ff067e24 */ /* 0x000fe2000f8e00ff */
[----:B------:R-:W2:Y:S04]  /*4400*/  SYNCS.PHASECHK.TRANS64.TRYWAIT P0, [UR5+0x270], R5 ;  /* 0x00027005ff0075a7 */ /* 0x000ea80008001105 */
[----:B------:R-:W-:Y:S01]  /*4410*/  PRMT R6, R0, 0x654, R6 ;  /* 0x0000065400067816 */ /* 0x000fe20000000006 */
[----:B-12---:R-:W-:Y:S06]  /*4420*/  @!P0 BRA `(.L_x_82) ;  /* 0x0000004c00948947 */ /* 0x006fec0003800000 */
.L_x_222:
[----:B------:R-:W-:Y:S01]  /*4430*/  ULEA UR4, UR6, UR54, 0x4 ;  /* 0x0000003606047291 */ /* 0x000fe2000f8e20ff */
[----:B------:R-:W-:Y:S01]  /*4440*/  SEL R3, R6, R3, !P2 ;  /* 0x0000000306037207 */ /* 0x000fe20005000000 */
[----:B------:R-:W-:Y:S01]  /*4450*/  UIADD3 UR5, UPT, UPT, UR5, 0x260, URZ ;  /* 0x0000026005057890 */ /* 0x000fe2000fffe0ff */
[----:B-1----:R-:W-:Y:S01]  /*4460*/  LEA R2, R11, UR54, 0x3 ;  /* 0x000000360b027c11 */ /* 0x002fe2000f8e18ff */
[----:B------:R-:W-:Y:S01]  /*4470*/  UIADD3 UR4, UPT, UPT, UR4, 0x2f0, URZ ;  /* 0x000002f004047890 */ /* 0x000fe2000fffe0ff */
[----:B------:R1:W-:Y:S01]  /*4480*/  @!P2 SYNCS.ARRIVE.TRANS64.RED RZ, [R3+URZ], R4 ;  /* 0x0000000403ffa9a7 */ /* 0x0003e200080004ff */
[----:B------:R-:W-:Y:S01]  /*4490*/  UIADD3 UR6, UPT, UPT, UR6, 0x1, URZ ;  /* 0x0000000106067890 */ /* 0x000fe2000fffe0ff */
[----:B------:R-:W-:-:S03]  /*44a0*/  VIADD R8, R8, 0x1 ;  /* 0x0000000108087836 */ /* 0x000fc60000000000 */
[----:B------:R-:W-:Y:S02]  /*44b0*/  UISETP.NE.AND UP0, UPT, UR6, 0x2, UPT ;  /* 0x000000020600788c */ /* 0x000fe4000bf05270 */
[----:B------:R-:W-:Y:S01]  /*44c0*/  ISETP.NE.AND P0, PT, R8, 0x2, PT ;  /* 0x000000020800780c */ /* 0x000fe20003f05270 */
[----:B------:R-:W-:Y:S06]  /*44d0*/  UGETNEXTWORKID.BROADCAST [UR4], [UR5] ;  /* 0x00000000040073ca */ /* 0x000fec0008000100 */
[----:B------:R-:W-:Y:S02]  /*44e0*/  USEL UR4, URZ, 0x1, UP0 ;  /* 0x00000001ff047887 */ /* 0x000fe40008000000 */
[----:B------:R-:W-:-:S04]  /*44f0*/  USEL UR6, UR6, URZ, UP0 ;  /* 0x000000ff06067287 */ /* 0x000fc80008000000 */
[----:B------:R-:W-:Y:S02]  /*4500*/  LOP3.LUT R12, R12, UR4, RZ, 0x3c, !PT ;  /* 0x000000040c0c7c12 */ /* 0x000fe4000f8e3cff */
[----:B-1----:R-:W-:-:S04]  /*4510*/  SHF.L.U32 R4, R10, 0x1f, RZ ;  /* 0x0000001f0a047819 */ /* 0x002fc800000006ff */
[----:B------:R-:W1:Y:S02]  /*4520*/  SYNCS.PHASECHK.TRANS64.TRYWAIT P1, [R2+URZ+0x260], R4 ;  /* 0x00026004020075a7 */ /* 0x000e6400080211ff */
[----:B-1----:R-:W-:Y:S05]  /*4530*/  @!P1 BRA `(.L_x_83) ;  /* 0x0000004c00689947 */ /* 0x002fea0003800000 */
.L_x_223:
[C---:B-1----:R-:W-:Y:S01]  /*4540*/  LEA R4, R11.reuse, UR54, 0x4 ;  /* 0x000000360b047c11 */ /* 0x042fe2000f8e20ff */
[----:B------:R-:W-:Y:S01]  /*4550*/  VIADD R2, R2, 0x270 ;  /* 0x0000027002027836 */ /* 0x000fe20000000000 */
[----:B------:R-:W-:Y:S01]  /*4560*/  SEL R8, R8, RZ, P0 ;  /* 0x000000ff08087207 */ /* 0x000fe20000000000 */
[----:B------:R-:W-:-:S03]  /*4570*/  VIADD R11, R11, 0x1 ;  /* 0x000000010b0b7836 */ /* 0x000fc60000000000 */
[----:B------:R-:W1:Y:S01]  /*4580*/  LDS.128 R4, [R4+0x2f0] ;  /* 0x0002f00004047984 */ /* 0x000e620000000c00 */
[----:B------:R-:W-:Y:S02]  /*4590*/  PRMT R2, RZ, 0x654, R2 ;  /* 0x00000654ff027816 */ /* 0x000fe40000000002 */
[C---:B------:R-:W-:Y:S01]  /*45a0*/  ISETP.NE.AND P1, PT, R11.reuse, 0x2, PT ;  /* 0x000000020b00780c */ /* 0x040fe20003f25270 */
[----:B------:R-:W-:Y:S01]  /*45b0*/  @!PT LDS RZ, [RZ] ;  /* 0x00000000fffff984 */ /* 0x000fe20000000800 */
[----:B------:R-:W-:Y:S01]  /*45c0*/  @!PT LDS RZ, [RZ] ;  /* 0x00000000fffff984 */ /* 0x000fe20000000800 */
[----:B------:R-:W-:Y:S01]  /*45d0*/  @!PT LDS RZ, [RZ] ;  /* 0x00000000fffff984 */ /* 0x000fe20000000800 */
[----:B------:R-:W-:Y:S01]  /*45e0*/  @!PT LDS RZ, [RZ] ;  /* 0x00000000fffff984 */ /* 0x000fe20000000800 */
[----:B------:R2:W-:Y:S06]  /*45f0*/  MEMBAR.ALL.CTA ;  /* 0x0000000000007992 */ /* 0x0005ec0000008000 */
[----:B--2---:R-:W2:Y:S01]  /*4600*/  FENCE.VIEW.ASYNC.S ;  /* 0x00000000000073c6 */ /* 0x004ea20000000000 */
[----:B------:R-:W-:Y:S01]  /*4610*/  SEL R11, R11, RZ, P1 ;  /* 0x000000ff0b0b7207 */ /* 0x000fe20000800000 */
[----:B--2---:R2:W-:Y:S01]  /*4620*/  SYNCS.ARRIVE.TRANS64.RED.A1T0 RZ, [R2+URZ], RZ ;  /* 0x000000ff02ff79a7 */ /* 0x0045e200081004ff */
[----:B-1----:R-:W-:-:S02]  /*4630*/  LOP3.LUT P3, RZ, R6, 0x1, RZ, 0xc0, !PT ;  /* 0x0000000106ff7812 */ /* 0x002fc4000786c0ff */
[----:B------:R-:W-:-:S04]  /*4640*/  SEL R4, RZ, 0x1, P1 ;  /* 0x00000001ff047807 */ /* 0x000fc80000800000 */
[----:B------:R-:W-:Y:S02]  /*4650*/  LOP3.LUT R10, R10, R4, RZ, 0x3c, !PT ;  /* 0x000000040a0a7212 */ /* 0x000fe400078e3cff */
[----:B--2---:R-:W-:-:S04]  /*4660*/  SEL R2, RZ, 0x1, P0 ;  /* 0x00000001ff027807 */ /* 0x004fc80000000000 */
[----:B------:R-:W-:Y:S01]  /*4670*/  LOP3.LUT R9, R9, R2, RZ, 0x3c, !PT ;  /* 0x0000000209097212 */ /* 0x000fe200078e3cff */
[----:B------:R-:W-:Y:S06]  /*4680*/  @P3 BRA `(.L_x_84) ;  /* 0xfffffffc002c3947 */ /* 0x000fec000383ffff */
[----:B------:R-:W-:Y:S01]  /*4690*/  ULEA UR5, UR6, UR54, 0x3 ;  /* 0x0000003606057291 */ /* 0x000fe2000f8e18ff */
[----:B------:R-:W-:-:S08]  /*46a0*/  SHF.L.U32 R2, R12, 0x1f, RZ ;  /* 0x0000001f0c027819 */ /* 0x000fd000000006ff */
[----:B------:R-:W1:Y:S02]  /*46b0*/  SYNCS.PHASECHK.TRANS64 P0, [UR5+0x270], R2 ;  /* 0x00027002ff0075a7 */ /* 0x000e640008001005 */
[----:B-1----:R-:W-:Y:S05]  /*46c0*/  @P0 BRA `(.L_x_85) ;  /* 0x0000000000080947 */ /* 0x002fea0003800000 */
[----:B------:R-:W1:Y:S02]  /*46d0*/  SYNCS.PHASECHK.TRANS64.TRYWAIT P0, [UR5+0x270], R2 ;  /* 0x00027002ff0075a7 */ /* 0x000e640008001105 */
[----:B-1----:R-:W-:Y:S05]  /*46e0*/  @!P0 BRA `(.L_x_86) ;  /* 0x0000004c00108947 */ /* 0x002fea0003800000 */
.L_x_85:
[----:B------:R-:W-:-:S04]  /*46f0*/  UIADD3 UR4, UPT, UPT, UR6, 0x1, URZ ;  /* 0x0000000106047890 */ /* 0x000fc8000fffe0ff */
[----:B------:R-:W-:-:S04]  /*4700*/  UISETP.NE.AND UP0, UPT, UR4, 0x2, UPT ;  /* 0x000000020400788c */ /* 0x000fc8000bf05270 */
[----:B------:R-:W-:Y:S02]  /*4710*/  USEL UR7, URZ, 0x1, UP0 ;  /* 0x00000001ff077887 */ /* 0x000fe40008000000 */
[----:B------:R-:W-:-:S04]  /*4720*/  USEL UR4, UR4, URZ, UP0 ;  /* 0x000000ff04047287 */ /* 0x000fc80008000000 */
[----:B------:R-:W-:Y:S01]  /*4730*/  ULEA UR4, UR4, UR54, 0x3 ;  /* 0x0000003604047291 */ /* 0x000fe2000f8e18ff */
[----:B-1----:R-:W-:-:S04]  /*4740*/  LOP3.LUT R2, R12, UR7, RZ, 0x3c, !PT ;  /* 0x000000070c027c12 */ /* 0x002fc8000f8e3cff */
[----:B------:R-:W-:-:S04]  /*4750*/  SHF.L.U32 R0, R2, 0x1f, RZ ;  /* 0x0000001f02007819 */ /* 0x000fc800000006ff */
[----:B------:R-:W1:Y:S02]  /*4760*/  SYNCS.PHASECHK.TRANS64 P0, [UR4+0x270], R0 ;  /* 0x00027000ff0075a7 */ /* 0x000e640008001004 */
[----:B-1----:R-:W-:Y:S05]  /*4770*/  @P0 EXIT ;  /* 0x000000000000094d */ /* 0x002fea0003800000 */
[----:B------:R-:W-:Y:S02]  /*4780*/  SHF.L.U32 R2, R2, 0x1f, RZ ;  /* 0x0000001f02027819 */ /* 0x000fe400000006ff */
[----:B------:R-:W-:-:S07]  /*4790*/  MOV R0, UR4 ;  /* 0x0000000400007c02 */ /* 0x000fce0008000f00 */
.L_x_87:
[----:B-1----:R1:W2:Y:S02]  /*47a0*/  SYNCS.PHASECHK.TRANS64.TRYWAIT P0, [R0+URZ+0x270], R2 ;  /* 0x00027002000075a7 */ /* 0x0022a400080011ff */
[----:B--2---:R-:W-:Y:S05]  /*47b0*/  @!P0 NANOSLEEP.SYNCS 0x989680 ;  /* 0x009896800000895d */ /* 0x004fea0003900000 */
[----:B------:R-:W2:Y:S02]  /*47c0*/  @!P0 SYNCS.PHASECHK.TRANS64 P0, [R0+URZ+0x270], R2 ;  /* 0x00027002000085a7 */ /* 0x000ea400080010ff */
[----:B--2---:R-:W-:Y:S05]  /*47d0*/  @P0 EXIT ;  /* 0x000000000000094d */ /* 0x004fea0003800000 */
[----:B------:R-:W-:Y:S05]  /*47e0*/  BRA `(.L_x_87) ;  /* 0xfffffffc00ec7947 */ /* 0x000fea000383ffff */
.L_x_80:
[----:B------:R-:W-:Y:S05]  /*47f0*/  BRA.U UP4, `(.L_x_88) ;  /* 0x0000001104a07547 */ /* 0x000fea000b800000 */
[----:B------:R-:W-:Y:S01]  /*4800*/  UMOV UR4, 0x40 ;  /* 0x0000004000047882 */ /* 0x000fe20000000000 */
[----:B------:R-:W-:Y:S01]  /*4810*/  NOP ;  /* 0x0000000000007918 */ /* 0x000fe20000000000 */
[----:B------:R-:W-:Y:S01]  /*4820*/  ULEA UR4, UR54, UR4, 0x18 ;  /* 0x0000000436047291 */ /* 0x000fe2000f8ec0ff */
[----:B------:R-:W-:Y:S02]  /*4830*/  UMOV UR5, 0x400 ;  /* 0x0000040000057882 */ /* 0x000fe40000000000 */
[----:B------:R-:W-:-:S06]  /*4840*/  ULEA UR54, UR54, UR5, 0x18 ;  /* 0x0000000536367291 */ /* 0x000fcc000f8ec0ff */
[----:B------:R-:W1:Y:S02]  /*4850*/  LDS.U8 R0, [UR4+0x1c] ;  /* 0x00001c04ff007984 */ /* 0x000e640008000000 */
[----:B-1----:R-:W-:-:S13]  /*4860*/  ISETP.NE.AND P0, PT, R0, RZ, PT ;  /* 0x000000ff0000720c */ /* 0x002fda0003f05270 */
[----:B------:R-:W-:Y:S05]  /*4870*/  @P0 BRA `(.L_x_89) ;  /* 0x0000000400080947 */ /* 0x000fea0003800000 */
[----:B------:R-:W-:Y:S02]  /*4880*/  UISETP.NE.U32.AND UP1, UPT, UR17, 0x1, UPT ;  /* 0x000000011100788c */ /* 0x000fe4000bf25070 */
[----:B------:R-:W-:-:S07]  /*4890*/  UIADD3 UR6, UPT, UPT, UR4, 0x8, URZ ;  /* 0x0000000804067890 */ /* 0x000fce000fffe0ff */
[----:B------:R-:W-:Y:S05]  /*48a0*/  BRA.U !UP1, `(.L_x_90) ;  /* 0x00000001099c7547 */ /* 0x000fea000b800000 */
[----:B------:R-:W-:Y:S01]  /*48b0*/  ELECT P0, URZ, PT ;  /* 0x0000000000ff782f */ /* 0x000fe20003800000 */
[----:B------:R-:W-:-:S12]  /*48c0*/  BSSY B0, `(.L_x_90) ;  /* 0x0000025000007945 */ /* 0x000fd80003800000 */
[----:B------:R-:W-:Y:S05]  /*48d0*/  @!P0 BRA `(.L_x_91) ;  /* 0x00000000008c8947 */ /* 0x000fea0003800000 */
[----:B------:R-:W-:-:S05]  /*48e0*/  UMOV UR5, 0x10 ;  /* 0x0000001000057882 */ /* 0x000fca0000000000 */
[----:B------:R-:W-:Y:S04]  /*48f0*/  DEPBAR.LE SB1, 0x36 ;  /* 0x00009d800000791a */ /* 0x000fe80000000000 */
[----:B------:R-:W1:Y:S02]  /*4900*/  UTCATOMSWS.2CTA.FIND_AND_SET.ALIGN UP0, UR5, UR5 ;  /* 0x00000005000575e3 */ /* 0x000e640008200800 */
[----:B-1----:R-:W-:Y:S01]  /*4910*/  MOV R10, UR5 ;  /* 0x00000005000a7c02 */ /* 0x002fe20008000f00 */
[----:B------:R-:W-:Y:S06]  /*4920*/  BRA.U UP0, `(.L_x_92) ;  /* 0x0000000100187547 */ /* 0x000fec000b800000 */
.L_x_93:
[----:B------:R-:W-:Y:S05]  /*4930*/  NANOSLEEP 0x64 ;  /* 0x000000640000795d */ /* 0x000fea0003800000 */
[----:B------:R-:W-:-:S05]  /*4940*/  UMOV UR5, 0x10 ;  /* 0x0000001000057882 */ /* 0x000fca0000000000 */
[----:B------:R-:W-:Y:S04]  /*4950*/  DEPBAR.LE SB1, 0x36 ;  /* 0x00009d800000791a */ /* 0x000fe80000000000 */
[----:B------:R-:W1:Y:S02]  /*4960*/  UTCATOMSWS.2CTA.FIND_AND_SET.ALIGN UP0, UR5, UR5 ;  /* 0x00000005000575e3 */ /* 0x000e640008200800 */
[----:B-1----:R-:W-:Y:S01]  /*4970*/  MOV R10, UR5 ;  /* 0x00000005000a7c02 */ /* 0x002fe20008000f00 */
[----:B------:R-:W-:Y:S05]  /*4980*/  BRA.U !UP0, `(.L_x_93) ;  /* 0xfffffffd08e87547 */ /* 0x000fea000b83ffff */
.L_x_92:
[----:B------:R-:W1:Y:S01]  /*4990*/  LDS R6, [UR4+0x10] ;  /* 0x00001004ff067984 */ /* 0x000e620008000800 */
[----:B------:R-:W-:Y:S01]  /*49a0*/  IMAD.U32 R0, RZ, RZ, UR54 ;  /* 0x00000036ff007e24 */ /* 0x000fe2000f8e00ff */
[----:B------:R-:W-:-:S03]  /*49b0*/  MOV R4, UR16 ;  /* 0x0000001000047c02 */ /* 0x000fc60008000f00 */
[----:B------:R-:W-:Y:S01]  /*49c0*/  VIADD R0, R0, 0x310 ;  /* 0x0000031000007836 */ /* 0x000fe20000000000 */
[----:B-1----:R-:W-:-:S04]  /*49d0*/  SHF.L.U32 R6, R6, 0x1f, RZ ;  /* 0x0000001f06067819 */ /* 0x002fc800000006ff */
[----:B------:R-:W1:Y:S02]  /*49e0*/  SYNCS.PHASECHK.TRANS64.TRYWAIT P0, [UR4+0x8], R6 ;  /* 0x00000806ff0075a7 */ /* 0x000e640008001104 */
[----:B-1----:R-:W-:Y:S05]  /*49f0*/  @P0 BRA `(.L_x_94) ;  /* 0x0000000000080947 */ /* 0x002fea0003800000 */
[----:B------:R-:W1:Y:S02]  /*4a00*/  SYNCS.PHASECHK.TRANS64.TRYWAIT P0, [UR4+0x8], R6 ;  /* 0x00000806ff0075a7 */ /* 0x000e640008001104 */
[----:B-1----:R-:W-:Y:S05]  /*4a10*/  @!P0 BRA `(.L_x_95) ;  /* 0x00000048005c8947 */ /* 0x002fea0003800000 */
.L_x_94:
[----:B------:R-:W-:Y:S01]  /*4a20*/  PRMT R4, R4, 0x654, R0 ;  /* 0x0000065404047816 */ /* 0x000fe20000000000 */
[----:B------:R-:W-:Y:S01]  /*4a30*/  HFMA2 R0, -RZ, RZ, 0, 5.9604644775390625e-08 ;  /* 0x00000001ff007431 */ /* 0x000fe200000001ff */
[----:B------:R-:W-:Y:S01]  /*4a40*/  UPRMT UR5, UR16, 0x654, UR6 ;  /* 0x0000065410057896 */ /* 0x000fe20008000006 */
[----:B------:R-:W-:Y:S02]  /*4a50*/  IMAD.MOV.U32 R8, RZ, RZ, 0xffff ;  /* 0x0000ffffff087424 */ /* 0x000fe400078e00ff */
[----:B-1----:R-:W-:Y:S02]  /*4a60*/  IMAD.MOV.U32 R6, RZ, RZ, 0x4 ;  /* 0x00000004ff067424 */ /* 0x002fe400078e00ff */
[----:B------:R-:W-:Y:S01]  /*4a70*/  IMAD.SHL.U32 R9, R10, 0x20, RZ ;  /* 0x000000200a097824 */ /* 0x000fe200078e00ff */
[----:B------:R-:W-:Y:S02]  /*4a80*/  MOV R5, UR5 ;  /* 0x0000000500057c02 */ /* 0x000fe40008000f00 */
[-C--:B------:R-:W-:Y:S01]  /*4a90*/  SHF.L.U32 R8, R8, R10.reuse, RZ ;  /* 0x0000000a08087219 */ /* 0x080fe200000006ff */
[----:B------:R1:W-:Y:S01]  /*4aa0*/  SYNCS.ARRIVE.TRANS64.RED RZ, [UR5], R6 ;  /* 0x00000006ffff79a7 */ /* 0x0003e20008000405 */
[----:B------:R-:W-:Y:S01]  /*4ab0*/  SHF.L.U32 R7, R0, R10, RZ ;  /* 0x0000000a00077219 */ /* 0x000fe200000006ff */
[----:B------:R1:W-:Y:S04]  /*4ac0*/  STS [UR54+0x310], R9 ;  /* 0x00031009ff007988 */ /* 0x0003e80008000836 */
[----:B------:R1:W-:Y:S04]  /*4ad0*/  STAS [R4.64], R10 ;  /* 0x0000000a04007dbd */ /* 0x0003e8000c0008ff */
[----:B------:R1:W-:Y:S04]  /*4ae0*/  ATOMS.OR RZ, [UR4+0x14], R8 ;  /* 0x00001408ffff798c */ /* 0x0003e8000b000004 */
[----:B------:R1:W-:Y:S04]  /*4af0*/  ATOMS.OR RZ, [UR4+0x18], R7 ;  /* 0x00001807ffff798c */ /* 0x0003e8000b000004 */
[----:B------:R1:W-:Y:S02]  /*4b00*/  ATOMS.XOR RZ, [UR4+0x10], R0 ;  /* 0x00001000ffff798c */ /* 0x0003e4000b800004 */
.L_x_91:
[----:B------:R-:W-:Y:S05]  /*4b10*/  BSYNC B0 ;  /* 0x0000000000007941 */ /* 0x000fea0003800000 */
.L_x_90:
[----:B------:R-:W-:Y:S05]  /*4b20*/  BRA.U UP1, `(.L_x_96) ;  /* 0x00000001016c7547 */ /* 0x000fea000b800000 */
[----:B------:R-:W-:-:S03]  /*4b30*/  UMOV UR5, 0xffffffff ;  /* 0xffffffff00057882 */ /* 0x000fc60000000000 */
[----:B------:R-:W-:Y:S05]  /*4b40*/  BRA.DIV UR5, `(.L_x_97) ;  /* 0x0000004a05287947 */ /* 0x000fea000b800000 */
[----:B------:R-:W-:-:S13]  /*4b50*/  ELECT P0, URZ, PT ;  /* 0x0000000000ff782f */ /* 0x000fda0003800000 */
.L_x_227:
[----:B------:R-:W-:Y:S05]  /*4b60*/  @!P0 BRA `(.L_x_96) ;  /* 0x00000000005c8947 */ /* 0x000fea0003800000 */
[----:B-1----:R-:W1:Y:S02]  /*4b70*/  LDS R4, [UR4+0x10] ;  /* 0x00001004ff047984 */ /* 0x002e640008000800 */
[----:B-1----:R-:W-:-:S04]  /*4b80*/  SHF.L.U32 R4, R4, 0x1f, RZ ;  /* 0x0000001f04047819 */ /* 0x002fc800000006ff */
[----:B------:R-:W1:Y:S02]  /*4b90*/  SYNCS.PHASECHK.TRANS64.TRYWAIT P0, [UR4+0x8], R4 ;  /* 0x00000804ff0075a7 */ /* 0x000e640008001104 */
[----:B-1----:R-:W-:Y:S05]  /*4ba0*/  @P0 BRA `(.L_x_98) ;  /* 0x0000000000080947 */ /* 0x002fea0003800000 */
[----:B------:R-:W1:Y:S02]  /*4bb0*/  SYNCS.PHASECHK.TRANS64.TRYWAIT P0, [UR4+0x8], R4 ;  /* 0x00000804ff0075a7 */ /* 0x000e640008001104 */
[----:B-1----:R-:W-:Y:S05]  /*4bc0*/  @!P0 BRA `(.L_x_99) ;  /* 0x00000048002c8947 */ /* 0x002fea0003800000 */
.L_x_98:
[----:B------:R-:W2:Y:S01]  /*4bd0*/  LDS R6, [UR54+0x310] ;  /* 0x00031036ff067984 */ /* 0x000ea20008000800 */
[----:B-1----:R-:W-:Y:S02]  /*4be0*/  HFMA2 R0, -RZ, RZ, 0, 5.9604644775390625e-08 ;  /* 0x00000001ff007431 */ /* 0x002fe400000001ff */
[----:B------:R-:W-:Y:S01]  /*4bf0*/  IMAD.MOV.U32 R4, RZ, RZ, 0xffff ;  /* 0x0000ffffff047424 */ /* 0x000fe200078e00ff */
[----:B------:R-:W-:Y:S01]  /*4c00*/  UPRMT UR5, UR16, 0x654, UR6 ;  /* 0x0000065410057896 */ /* 0x000fe20008000006 */
[----:B--2---:R-:W-:-:S03]  /*4c10*/  IMAD.SHL.U32 R5, R6, 0x20, RZ ;  /* 0x0000002006057824 */ /* 0x004fc600078e00ff */
[-C--:B------:R-:W-:Y:S02]  /*4c20*/  SHF.L.U32 R4, R4, R6.reuse, RZ ;  /* 0x0000000604047219 */ /* 0x080fe400000006ff */
[----:B------:R-:W-:Y:S01]  /*4c30*/  SHF.L.U32 R6, R0, R6, RZ ;  /* 0x0000000600067219 */ /* 0x000fe200000006ff */
[----:B------:R2:W-:Y:S04]  /*4c40*/  STS [UR54+0x310], R5 ;  /* 0x00031005ff007988 */ /* 0x0005e80008000836 */
[----:B------:R2:W-:Y:S04]  /*4c50*/  ATOMS.OR RZ, [UR4+0x14], R4 ;  /* 0x00001404ffff798c */ /* 0x0005e8000b000004 */
[----:B------:R2:W-:Y:S01]  /*4c60*/  ATOMS.OR RZ, [UR4+0x18], R6 ;  /* 0x00001806ffff798c */ /* 0x0005e2000b000004 */
[----:B------:R-:W-:Y:S03]  /*4c70*/  SYNCS.ARRIVE.TRANS64.RED.A1T0 RZ, [UR5], RZ ;  /* 0x000000ffffff79a7 */ /* 0x000fe60008100405 */
[----:B------:R2:W-:Y:S01]  /*4c80*/  ATOMS.XOR RZ, [UR4+0x10], R0 ;  /* 0x00001000ffff798c */ /* 0x0005e2000b800004 */
[----:B------:R-:W-:Y:S05]  /*4c90*/  BRA `(.L_x_96) ;  /* 0x0000000000107947 */ /* 0x000fea0003800000 */
.L_x_89:
[----:B------:R-:W-:Y:S02]  /*4ca0*/  MOV R0, 0xffffffff ;  /* 0xffffffff00007802 */ /* 0x000fe40000000f00 */
[----:B------:R-:W-:-:S03]  /*4cb0*/  MOV R4, 0x4ce0 ;  /* 0x00004ce000047802 */ /* 0x000fc60000000f00 */
[----:B------:R1:W-:Y:S04]  /*4cc0*/  STS [UR54+0x310], R0 ;  /* 0x00031000ff007988 */ /* 0x0003e80008000836 */
[----:B-1---5:R-:W-:Y:S05]  /*4cd0*/  CALL.REL.NOINC `($__internal_1_$__cuda_sm10x_tcgen05_guardrail_trap_phase_invalid_during_alloc) ;  /* 0x0000004c00347944 */ /* 0x022fea0003c00000 */
.L_x_96:
[----:B------:R-:W-:Y:S05]  /*4ce0*/  WARPSYNC.ALL ;  /* 0x0000000000007948 */ /* 0x000fea0003800000 */
[----:B------:R-:W3:Y:S01]  /*4cf0*/  S2UR UR6, SR_CgaCtaId ;  /* 0x00000000000679c3 */ /* 0x000ee20000008800 */
[----:B------:R-:W-:Y:S01]  /*4d00*/  UMOV UR4, 0x400 ;  /* 0x0000040000047882 */ /* 0x000fe20000000000 */
[----:B------:R-:W-:-:S06]  /*4d10*/  NOP ;  /* 0x0000000000007918 */ /* 0x000fcc0000000000 */
[----:B------:R-:W-:Y:S06]  /*4d20*/  BAR.ARV 0x6, 0xa0 ;  /* 0x0182800000007b1d */ /* 0x000fec0000002000 */
[----:B------:R-:W-:Y:S01]  /*4d30*/  LOP3.LUT R3, R3, 0xffff, RZ, 0xc0, !PT ;  /* 0x0000ffff03037812 */ /* 0x000fe200078ec0ff */
[----:B-1----:R-:W-:Y:S01]  /*4d40*/  IMAD.MOV.U32 R10, RZ, RZ, 0x1 ;  /* 0x00000001ff0a7424 */ /* 0x002fe200078e00ff */
[----:B------:R-:W-:Y:S02]  /*4d50*/  LOP3.LUT R2, R2, 0xffff, RZ, 0xc0, !PT ;  /* 0x0000ffff02027812 */ /* 0x000fe400078ec0ff */
[----:B------:R-:W-:-:S02]  /*4d60*/  CS2R R8, SRZ ;  /* 0x0000000000087805 */ /* 0x000fc4000001ff00 */
[----:B------:R-:W-:Y:S01]  /*4d70*/  R2UR UR11, R3 ;  /* 0x00000000030b72ca */ /* 0x000fe200000e0000 */
[----:B------:R-:W-:Y:S01]  /*4d80*/  UMOV UR22, URZ ;  /* 0x000000ff00167c82 */ /* 0x000fe20008000000 */
[----:B------:R-:W-:Y:S01]  /*4d90*/  R2UR UR10, R2 ;  /* 0x00000000020a72ca */ /* 0x000fe200000e0000 */
[----:B------:R-:W-:Y:S01]  /*4da0*/  IMAD.MOV.U32 R2, RZ, RZ, RZ ;  /* 0x000000ffff027224 */ /* 0x000fe200078e00ff */
[----:B------:R-:W-:Y:S01]  /*4db0*/  UMOV UR21, URZ ;  /* 0x000000ff00157c82 */ /* 0x000fe20008000000 */
[----:B------:R-:W-:Y:S01]  /*4dc0*/  UMOV UR20, URZ ;  /* 0x000000ff00147c82 */ /* 0x000fe20008000000 */
[----:B---3--:R-:W-:Y:S01]  /*4dd0*/  ULEA UR6, UR6, UR4, 0x18 ;  /* 0x0000000406067291 */ /* 0x008fe2000f8ec0ff */
[----:B------:R-:W1:Y:S03]  /*4de0*/  LDCU UR4, c[0x0][0x38c] ;  /* 0x00007180ff0477ac */ /* 0x000e660008000800 */
[----:B------:R-:W-:-:S02]  /*4df0*/  UIADD3 UR12, UPT, UPT, UR6, 0x2600, URZ ;  /* 0x00002600060c7890 */ /* 0x000fc4000fffe0ff */
[----:B------:R-:W-:-:S03]  /*4e00*/  UIADD3 UR13, UPT, UPT, UR6, 0x26600, URZ ;  /* 0x00026600060d7890 */ /* 0x000fc6000fffe0ff */
[----:B--2---:R-:W2:Y:S01]  /*4e10*/  LDS R0, [UR6+0x310] ;  /* 0x00031006ff007984 */ /* 0x004ea20008000800 */
[----:B------:R-:W-:Y:S02]  /*4e20*/  USHF.R.U32.HI UR12, URZ, 0x4, UR12 ;  /* 0x00000004ff0c7899 */ /* 0x000fe4000801160c */
[----:B------:R-:W-:Y:S02]  /*4e30*/  USHF.R.U32.HI UR13, URZ, 0x4, UR13 ;  /* 0x00000004ff0d7899 */ /* 0x000fe4000801160d */
[----:B------:R-:W-:Y:S02]  /*4e40*/  ULOP3.LUT UR12, UR12, 0x3fff, URZ, 0xc0, !UPT ;  /* 0x00003fff0c0c7892 */ /* 0x000fe4000f8ec0ff */
[----:B------:R-:W-:Y:S02]  /*4e50*/  ULOP3.LUT UR13, UR13, 0x3fff, URZ, 0xc0, !UPT ;  /* 0x00003fff0d0d7892 */ /* 0x000fe4000f8ec0ff */
[----:B------:R-:W-:Y:S02]  /*4e60*/  ULOP3.LUT UR12, UR12, 0x10000, URZ, 0xfc, !UPT ;  /* 0x000100000c0c7892 */ /* 0x000fe4000f8efcff */
[----:B-1----:R-:W-:-:S02]  /*4e70*/  UIADD3 UR4, UPT, UPT, UR4, 0x3f, URZ ;  /* 0x0000003f04047890 */ /* 0x002fc4000fffe0ff */
[----:B------:R-:W-:Y:S02]  /*4e80*/  ULOP3.LUT UR13, UR13, 0x10000, URZ, 0xfc, !UPT ;  /* 0x000100000d0d7892 */ /* 0x000fe4000f8efcff */
[----:B------:R-:W-:Y:S02]  /*4e90*/  USHF.R.S32.HI UR5, URZ, 0x1f, UR4 ;  /* 0x0000001fff057899 */ /* 0x000fe40008011404 */
[----:B------:R-:W-:Y:S02]  /*4ea0*/  UISETP.NE.AND UP3, UPT, UR17, URZ, UPT ;  /* 0x000000ff1100728c */ /* 0x000fe4000bf65270 */
[----:B------:R-:W-:Y:S01]  /*4eb0*/  ULEA.HI UR5, UR5, UR4, URZ, 0x6 ;  /* 0x0000000405057291 */ /* 0x000fe2000f8f30ff */
[----:B------:R-:W-:Y:S01]  /*4ec0*/  UMOV UR28, 0x0 ;  /* 0x00000000001c7882 */ /* 0x000fe20000000000 */
[----:B------:R-:W-:Y:S02]  /*4ed0*/  UMOV UR29, 0x81004a0 ;  /* 0x081004a0001d7882 */ /* 0x000fe40000000000 */
[----:B------:R-:W-:Y:S01]  /*4ee0*/  USHF.R.S32.HI UR5, URZ, 0x6, UR5 ;  /* 0x00000006ff057899 */ /* 0x000fe20008011405 */
[----:B------:R-:W-:Y:S01]  /*4ef0*/  UMOV UR26, 0x0 ;  /* 0x00000000001a7882 */ /* 0x000fe20000000000 */
[----:B------:R-:W-:-:S02]  /*4f00*/  UMOV UR27, 0x81004a0 ;  /* 0x081004a0001b7882 */ /* 0x000fc40000000000 */
[----:B------:R-:W-:-:S04]  /*4f10*/  UISETP.LT.AND UP0, UPT, UR5, 0x1, UPT ;  /* 0x000000010500788c */ /* 0x000fc8000bf01270 */
[----:B------:R-:W-:Y:S01]  /*4f20*/  USEL UR23, UR5, 0x1, !UP0 ;  /* 0x0000000105177887 */ /* 0x000fe2000c000000 */
[----:B--2---:R-:W-:-:S15]  /*4f30*/  R2UR UR24, R0 ;  /* 0x00000000001872ca */ /* 0x004fde00000e0000 */
.L_x_107:
[C---:B------:R-:W-:Y:S02]  /*4f40*/  LEA R0, R2.reuse, UR6, 0x3 ;  /* 0x0000000602007c11 */ /* 0x040fe4000f8e18ff */
[----:B------:R-:W-:Y:S02]  /*4f50*/  SHF.L.U32 R3, R9, 0x1f, RZ ;  /* 0x0000001f09037819 */ /* 0x000fe400000006ff */
[----:B------:R-:W-:Y:S02]  /*4f60*/  LEA R4, R2, UR6, 0x4 ;  /* 0x0000000602047c11 */ /* 0x000fe4000f8e20ff */
[----:B------:R-:W1:Y:S02]  /*4f70*/  SYNCS.PHASECHK.TRANS64.TRYWAIT P0, [R0+URZ+0x260], R3 ;  /* 0x00026003000075a7 */ /* 0x000e6400080011ff */
[----:B-1----:R-:W-:Y:S05]  /*4f80*/  @!P0 BRA `(.L_x_100) ;  /* 0x0000004400548947 */ /* 0x002fea0003800000 */
.L_x_228:
[----:B------:R-:W2:Y:S01]  /*4f90*/  LDS.128 R4, [R4+0x2f0] ;  /* 0x0002f00004047984 */ /* 0x000ea20000000c00 */
[----:B-1----:R-:W-:Y:S01]  /*4fa0*/  VIADD R0, R0, 0x270 ;  /* 0x0000027000007836 */ /* 0x002fe20000000000 */
[----:B------:R-:W-:Y:S01]  /*4fb0*/  IADD3 R2, PT, PT, R2, 0x1, RZ ;  /* 0x0000000102027810 */ /* 0x000fe20007ffe0ff */
[----:B------:R-:W-:Y:S01]  /*4fc0*/  @!PT LDS RZ, [RZ] ;  /* 0x00000000fffff984 */ /* 0x000fe20000000800 */
[----:B------:R-:W-:Y:S01]  /*4fd0*/  @!PT LDS RZ, [RZ] ;  /* 0x00000000fffff984 */ /* 0x000fe20000000800 */
[----:B------:R-:W-:Y:S01]  /*4fe0*/  @!PT LDS RZ, [RZ] ;  /* 0x00000000fffff984 */ /* 0x000fe20000000800 */
[----:B------:R-:W-:Y:S01]  /*4ff0*/  @!PT LDS RZ, [RZ] ;  /* 0x00000000fffff984 */ /* 0x000fe20000000800 */
[----:B------:R1:W-:Y:S06]  /*5000*/  MEMBAR.ALL.CTA ;  /* 0x0000000000007992 */ /* 0x0003ec0000008000 */
[----:B-1----:R-:W1:Y:S01]  /*5010*/  FENCE.VIEW.ASYNC.S ;  /* 0x00000000000073c6 */ /* 0x002e620000000000 */
[----:B------:R-:W-:-:S04]  /*5020*/  PRMT R0, RZ, 0x654, R0 ;  /* 0x00000654ff007816 */ /* 0x000fc80000000000 */
[----:B-1----:R1:W-:Y:S01]  /*5030*/  SYNCS.ARRIVE.TRANS64.RED.A1T0 RZ, [R0+URZ], RZ ;  /* 0x000000ff00ff79a7 */ /* 0x0023e200081004ff */
[----:B------:R-:W-:Y:S05]  /*5040*/  BRA.U UP3, `(.L_x_101) ;  /* 0x0000000103e07547 */ /* 0x000fea000b800000 */
[----:B------:R-:W3:Y:S01]  /*5050*/  LDCU UR4, c[0x0][0x38c] ;  /* 0x00007180ff0477ac */ /* 0x000ee20008000800 */
[----:B------:R-:W-:Y:S02]  /*5060*/  PLOP3.LUT P1, PT, PT, PT, PT, 0x80, 0x8 ;  /* 0x000000000008781c */ /* 0x000fe40003f2f070 */
[----:B------:R-:W-:Y:S01]  /*5070*/  SHF.L.U32 R3, R10, 0x1f, RZ ;  /* 0x0000001f0a037819 */ /* 0x000fe200000006ff */
[----:B------:R-:W-:Y:S02]  /*5080*/  ULEA UR8, UR22, UR6, 0x3 ;  /* 0x0000000616087291 */ /* 0x000fe4000f8e18ff */
[----:B------:R-:W-:Y:S02]  /*5090*/  ULEA UR9, UR22, UR24, 0x5 ;  /* 0x0000001816097291 */ /* 0x000fe4000f8e28ff */
[----:B---3--:R-:W-:-:S06]  /*50a0*/  UISETP.GE.AND UP0, UPT, UR4, 0x1, UPT ;  /* 0x000000010400788c */ /* 0x008fcc000bf06270 */
[----:B------:R-:W-:-:S05]  /*50b0*/  PLOP3.LUT P0, PT, PT, PT, UP0, 0x80, 0x8 ;  /* 0x000000000008781c */ /* 0x000fca0003f0f008 */
[----:B------:R-:W-:-:S08]  /*50c0*/  @UP0 ULEA UR4, UR21, UR6, 0x3 ;  /* 0x0000000615040291 */ /* 0x000fd0000f8e18ff */
[----:B-1----:R-:W-:-:S04]  /*50d0*/  @P0 SHF.L.U32 R0, R8, 0x1f, RZ ;  /* 0x0000001f08000819 */ /* 0x002fc800000006ff */
[----:B------:R1:W3:Y:S01]  /*50e0*/  @P0 SYNCS.PHASECHK.TRANS64.TRYWAIT P1, [UR4], R0 ;  /* 0x00000000ff0005a7 */ /* 0x0002e20008021104 */
[----:B------:R-:W4:Y:S02]  /*50f0*/  SYNCS.PHASECHK.TRANS64.TRYWAIT P0, [UR8+0x2a0], R3 ;  /* 0x0002a003ff0075a7 */ /* 0x000f240008001108 */
[----:B-1-34-:R-:W-:Y:S05]  /*5100*/  @!P0 BRA `(.L_x_102) ;  /* 0x0000004400088947 */ /* 0x01afea0003800000 */
.L_x_230:
[----:B------:R-:W-:Y:S01]  /*5110*/  UMOV UR19, UR20 ;  /* 0x0000001400137c82 */ /* 0x000fe20008000000 */
[----:B------:R-:W-:Y:S05]  /*5120*/  BRA.U !UP0, `(.L_x_103) ;  /* 0x0000000108987547 */ /* 0x000fea000b800000 */
[----:B------:R-:W-:Y:S02]  /*5130*/  UIADD3 UR19, UPT, UPT, UR23, UR20, URZ ;  /* 0x0000001417137290 */ /* 0x000fe4000fffe0ff */
[----:B------:R-:W-:Y:S01]  /*5140*/  UPLOP3.LUT UP2, UPT, UPT, UPT, UPT, 0x40, 0x4 ;  /* 0x000000000004789c */ /* 0x000fe20003f4e870 */
[----:B------:R-:W-:Y:S01]  /*5150*/  UMOV UR18, UR5 ;  /* 0x0000000500127c82 */ /* 0x000fe20008000000 */
[----:B------:R-:W-:-:S09]  /*5160*/  UMOV UR15, UR21 ;  /* 0x00000015000f7c82 */ /* 0x000fd20008000000 */
.L_x_106:
[----:B---3--:R-:W-:Y:S01]  /*5170*/  ULEA UR7, UR15, UR6, 0x3 ;  /* 0x000000060f077291 */ /* 0x008fe2000f8e18ff */
[----:B----4-:R-:W-:Y:S11]  /*5180*/  @P1 BRA `(.L_x_104) ;  /* 0x00000000000c1947 */ /* 0x010ff60003800000 */
[----:B-1----:R-:W-:Y:S04]  /*5190*/  SHF.L.U32 R3, R8, 0x1f, RZ ;  /* 0x0000001f08037819 */ /* 0x002fe800000006ff */
[----:B------:R-:W1:Y:S02]  /*51a0*/  SYNCS.PHASECHK.TRANS64.TRYWAIT P0, [UR7], R3 ;  /* 0x00000003ff0075a7 */ /* 0x000e640008001107 */
[----:B-1----:R-:W-:Y:S05]  /*51b0*/  @!P0 BRA `(.L_x_105) ;  /* 0x0000004000f48947 */ /* 0x002fea0003800000 */
.L_x_104:
[----:B------:R-:W-:Y:S01]  /*51c0*/  UISETP.NE.AND UP0, UPT, UR18, 0x1, UPT ;  /* 0x000000011200788c */ /* 0x000fe2000bf05270 */
[----:B------:R-:W-:Y:S01]  /*51d0*/  PLOP3.LUT P1, PT, PT, PT, PT, 0x80, 0x8 ;  /* 0x000000000008781c */ /* 0x000fe20003f2f070 */
[----:B------:R-:W-:Y:S02]  /*51e0*/  UIADD3 UR21, UPT, UPT, UR15, 0x1, URZ ;  /* 0x000000010f157890 */ /* 0x000fe4000fffe0ff */
[----:B------:R-:W-:Y:S02]  /*51f0*/  ULEA UR30, UR15, UR13, 0x7 ;  /* 0x0000000d0f1e7291 */ /* 0x000fe4000f8e38ff */
[----:B------:R-:W-:Y:S01]  /*5200*/  UISETP.NE.AND UP1, UPT, UR21, 0x24, UPT ;  /* 0x000000241500788c */ /* 0x000fe2000bf25270 */
[----:B------:R-:W-:Y:S01]  /*5210*/  PLOP3.LUT P0, PT, PT, PT, UP0, 0x80, 0x8 ;  /* 0x000000000008781c */ /* 0x000fe20003f0f008 */
[----:B------:R-:W-:Y:S02]  /*5220*/  ULEA UR32, UR15, UR12, 0x8 ;  /* 0x0000000c0f207291 */ /* 0x000fe4000f8e40ff */
[----:B------:R-:W-:Y:S02]  /*5230*/  USEL UR14, URZ, 0x1, UP1 ;  /* 0x00000001ff0e7887 */ /* 0x000fe40008800000 */
[----:B------:R-:W-:Y:S02]  /*5240*/  USEL UR21, UR21, URZ, UP1 ;  /* 0x000000ff15157287 */ /* 0x000fe40008800000 */
[----:B------:R-:W-:Y:S02]  /*5250*/  UIADD3 UR36, UPT, UPT, UR30, 0x2, URZ ;  /* 0x000000021e247890 */ /* 0x000fe4000fffe0ff */
[----:B------:R-:W-:Y:S01]  /*5260*/  @UP0 ULEA UR4, UR21, UR6, 0x3 ;  /* 0x0000000615040291 */ /* 0x000fe2000f8e18ff */
[----:B------:R-:W-:Y:S01]  /*5270*/  LOP3.LUT R8, R8, UR14, RZ, 0x3c, !PT ;  /* 0x0000000e08087c12 */ /* 0x000fe2000f8e3cff */
[----:B------:R-:W-:Y:S02]  /*5280*/  UIADD3 UR34, UPT, UPT, UR32, 0x2, URZ ;  /* 0x0000000220227890 */ /* 0x000fe4000fffe0ff */
[----:B------:R-:W-:Y:S01]  /*5290*/  UIADD3 UR7, UPT, UPT, UR7, 0x120, URZ ;  /* 0x0000012007077890 */ /* 0x000fe2000fffe0ff */
[----:B-1----:R-:W-:Y:S01]  /*52a0*/  @P0 SHF.L.U32 R0, R8, 0x1f, RZ ;  /* 0x0000001f08000819 */ /* 0x002fe200000006ff */
[----:B------:R-:W-:Y:S01]  /*52b0*/  UMOV UR31, 0x80004020 ;  /* 0x80004020001f7882 */ /* 0x000fe20000000000 */
[----:B------:R-:W-:Y:S01]  /*52c0*/  UMOV UR33, 0x80004020 ;  /* 0x8000402000217882 */ /* 0x000fe20000000000 */
[----:B------:R-:W-:Y:S01]  /*52d0*/  UMOV UR37, 0x80004020 ;  /* 0x8000402000257882 */ /* 0x000fe20000000000 */
[----:B------:R3:W4:Y:S01]  /*52e0*/  @P0 SYNCS.PHASECHK.TRANS64.TRYWAIT P1, [UR4], R0 ;  /* 0x00000000ff0005a7 */ /* 0x0007220008021104 */
[----:B------:R-:W-:Y:S01]  /*52f0*/  UIADD3 UR20, UPT, UPT, UR20, 0x1, URZ ;  /* 0x0000000114147890 */ /* 0x000fe2000fffe0ff */
[----:B------:R3:W-:Y:S01]  /*5300*/  UTCIMMA.2CTA gdesc[UR32], gdesc[UR30], tmem[UR9], tmem[UR28], idesc[UR29], UP2 ;  /* 0x00ff1c1e200075ea */ /* 0x0007e20009200109 */
[----:B------:R-:W-:Y:S02]  /*5310*/  UIADD3 UR18, UPT, UPT, UR18, -0x1, URZ ;  /* 0xffffffff12127890 */ /* 0x000fe4000fffe0ff */
[----:B------:R-:W-:Y:S02]  /*5320*/  UISETP.NE.AND UP0, UPT, UR20, UR19, UPT ;  /* 0x000000131400728c */ /* 0x000fe4000bf05270 */
[----:B------:R-:W-:Y:S01]  /*5330*/  UPLOP3.LUT UP2, UPT, UPT, UPT, UPT, 0x80, 0x8 ;  /* 0x000000000008789c */ /* 0x000fe20003f4f070 */
[----:B------:R-:W-:Y:S01]  /*5340*/  UMOV UR35, 0x80004020 ;  /* 0x8000402000237882 */ /* 0x000fe20000000000 */
[----:B------:R-:W-:Y:S01]  /*5350*/  UMOV UR15, UR21 ;  /* 0x00000015000f7c82 */ /* 0x000fe20008000000 */
[----:B------:R3:W-:Y:S01]  /*5360*/  UTCIMMA.2CTA gdesc[UR34], gdesc[UR36], tmem[UR9], tmem[UR26], idesc[UR27], UPT ;  /* 0x00ff1a24220075ea */ /* 0x0007e2000ba00109 */
[----:B------:R3:W-:Y:S03]  /*5370*/  UTCBAR.2CTA.MULTICAST [UR7], URZ, UR11 ;  /* 0x000000ff070073e9 */ /* 0x0007e6000820080b */
[----:B------:R-:W-:Y:S05]  /*5380*/  BRA.U UP0, `(.L_x_106) ;  /* 0xfffffffd00787547 */ /* 0x000fea000b83ffff */
.L_x_103:
[----:B------:R-:W-:Y:S01]  /*5390*/  UIADD3 UR8, UPT, UPT, UR8, 0x280, URZ ;  /* 0x0000028008087890 */ /* 0x000fe2000fffe0ff */
[----:B------:R-:W-:-:S08]  /*53a0*/  UMOV UR20, UR19 ;  /* 0x0000001300147c82 */ /* 0x000fd00008000000 */
[----:B------:R1:W-:Y:S01]  /*53b0*/  UTCBAR.2CTA.MULTICAST [UR8], URZ, UR10 ;  /* 0x000000ff080073e9 */ /* 0x0003e2000820080a */
[----:B------:R-:W-:Y:S02]  /*53c0*/  NOP ;  /* 0x0000000000007918 */ /* 0x000fe40000000000 */
.L_x_101:
[----:B------:R-:W-:Y:S01]  /*53d0*/  UIADD3 UR22, UPT, UPT, UR22, 0x1, URZ ;  /* 0x0000000116167890 */ /* 0x000fe2000fffe0ff */
[----:B--2---:R-:W-:Y:S02]  /*53e0*/  LOP3.LUT P0, RZ, R6, 0x1, RZ, 0xc0, !PT ;  /* 0x0000000106ff7812 */ /* 0x004fe4000780c0ff */
[----:B----4-:R-:W-:Y:S01]  /*53f0*/  ISETP.NE.AND P1, PT, R2, 0x2, PT ;  /* 0x000000020200780c */ /* 0x010fe20003f25270 */
[----:B------:R-:W-:-:S03]  /*5400*/  UISETP.NE.AND UP0, UPT, UR22, 0x4, UPT ;  /* 0x000000041600788c */ /* 0x000fc6000bf05270 */
[----:B-1-3--:R-:W-:Y:S01]  /*5410*/  SEL R0, RZ, 0x1, P1 ;  /* 0x00000001ff007807 */ /* 0x00afe20000800000 */
[----:B------:R-:W-:Y:S01]  /*5420*/  USEL UR4, URZ, 0x1, UP0 ;  /* 0x00000001ff047887 */ /* 0x000fe20008000000 */
[----:B------:R-:W-:Y:S01]  /*5430*/  SEL R2, R2, RZ, P1 ;  /* 0x000000ff02027207 */ /* 0x000fe20000800000 */
[----:B------:R-:W-:Y:S01]  /*5440*/  USEL UR22, UR22, URZ, UP0 ;  /* 0x000000ff16167287 */ /* 0x000fe20008000000 */
[----:B------:R-:W-:-:S03]  /*5450*/  LOP3.LUT R9, R9, R0, RZ, 0x3c, !PT ;  /* 0x0000000009097212 */ /* 0x000fc600078e3cff */
[----:B------:R-:W-:Y:S01]  /*5460*/  LOP3.LUT R10, R10, UR4, RZ, 0x3c, !PT ;  /* 0x000000040a0a7c12 */ /* 0x000fe2000f8e3cff */
[----:B------:R-:W-:Y:S07]  /*5470*/  @P0 BRA `(.L_x_107) ;  /* 0xfffffff800b00947 */ /* 0x000fee000383ffff */
[----:B------:R-:W1:Y:S01]  /*5480*/  S2UR UR4, SR_CgaCtaId ;  /* 0x00000000000479c3 */ /* 0x000e620000008800 */
[----:B------:R-:W-:Y:S01]  /*5490*/  ELECT P0, URZ, PT ;  /* 0x0000000000ff782f */ /* 0x000fe20003800000 */
[----:B------:R-:W-:Y:S01]  /*54a0*/  HFMA2 R0, -RZ, RZ, 0, 5.9604644775390625e-08 ;  /* 0x00000001ff007431 */ /* 0x000fe200000001ff */
[----:B------:R-:W-:-:S05]  /*54b0*/  UMOV UR5, 0x40 ;  /* 0x0000004000057882 */ /* 0x000fca0000000000 */
[----:B------:R-:W-:Y:S01]  /*54c0*/  UVIRTCOUNT.DEALLOC.SMPOOL 0x80 ;  /* 0x000000800000784c */ /* 0x000fe20000000000 */
[----:B------:R-:W-:Y:S02]  /*54d0*/  UISETP.NE.AND UP1, UPT, UR17, URZ, UPT ;  /* 0x000000ff1100728c */ /* 0x000fe4000bf25270 */
[----:B-1----:R-:W-:-:S09]  /*54e0*/  ULEA UR4, UR4, UR5, 0x18 ;  /* 0x0000000504047291 */ /* 0x002fd2000f8ec0ff */
[----:B------:R1:W-:Y:S01]  /*54f0*/  @P0 STS.U8 [UR4+0x1c], R0 ;  /* 0x00001c00ff000988 */ /* 0x0003e20008000004 */
[----:B------:R-:W-:Y:S05]  /*5500*/  BRA.U UP1, `(.L_x_108) ;  /* 0x0000000101a07547 */ /* 0x000fea000b800000 */
[----:B------:R-:W-:Y:S01]  /*5510*/  UIADD3 UR5, UPT, UPT, UR6, 0x2a0, URZ ;  /* 0x000002a006057890 */ /* 0x000fe2000fffe0ff */
[----:B------:R-:W-:-:S03]  /*5520*/  SHF.L.U32 R2, R10, 0x1f, RZ ;  /* 0x0000001f0a027819 */ /* 0x000fc600000006ff */
[----:B------:R-:W-:-:S09]  /*5530*/  ULEA UR7, UR22, UR5, 0x3 ;  /* 0x0000000516077291 */ /* 0x000fd2000f8e18ff */
[----:B------:R-:W2:Y:S02]  /*5540*/  SYNCS.PHASECHK.TRANS64.TRYWAIT P0, [UR7], R2 ;  /* 0x00000002ff0075a7 */ /* 0x000ea40008001107 */
[----:B--2---:R-:W-:Y:S05]  /*5550*/  @!P0 BRA `(.L_x_109) ;  /* 0x0000004000248947 */ /* 0x004fea0003800000 */
.L_x_233:
        /* <DEDUP_REMOVED lines=9> */
.L_x_235:
        /* <DEDUP_REMOVED lines=9> */
.L_x_237:
[----:B------:R-:W-:-:S04]  /*5680*/  UIADD3 UR8, UPT, UPT, UR8, 0x1, URZ ;  /* 0x0000000108087890 */ /* 0x000fc8000fffe0ff */
[----:B------:R-:W-:-:S04]  /*5690*/  UISETP.NE.AND UP0, UPT, UR8, 0x4, UPT ;  /* 0x000000040800788c */ /* 0x000fc8000bf05270 */
[----:B------:R-:W-:Y:S02]  /*56a0*/  USEL UR7, URZ, 0x1, UP0 ;  /* 0x00000001ff077887 */ /* 0x000fe40008000000 */
[----:B------:R-:W-:-:S04]  /*56b0*/  USEL UR8, UR8, URZ, UP0 ;  /* 0x000000ff08087287 */ /* 0x000fc80008000000 */
[----:B------:R-:W-:Y:S01]  /*56c0*/  ULEA UR8, UR8, UR5, 0x3 ;  /* 0x0000000508087291 */ /* 0x000fe2000f8e18ff */
[----:B------:R-:W-:-:S04]  /*56d0*/  LOP3.LUT R2, R2, UR7, RZ, 0x3c, !PT ;  /* 0x0000000702027c12 */ /* 0x000fc8000f8e3cff */
[----:B------:R-:W-:Y:S01]  /*56e0*/  SHF.L.U32 R2, R2, 0x1f, RZ ;  /* 0x0000001f02027819 */ /* 0x000fe200000006ff */
[----:B-1----:R-:W-:-:S04]  /*56f0*/  IMAD.U32 R0, RZ, RZ, UR8 ;  /* 0x00000008ff007e24 */ /* 0x002fc8000f8e00ff */
[----:B------:R1:W2:Y:S03]  /*5700*/  SYNCS.PHASECHK.TRANS64.TRYWAIT P0, [R0+URZ], R2 ;  /* 0x00000002000075a7 */ /* 0x0002a600080011ff */
[----:B--2---:R-:W-:Y:S05]  /*5710*/  @!P0 NANOSLEEP.SYNCS 0x989680 ;  /* 0x009896800000895d */ /* 0x004fea0003900000 */
[----:B------:R-:W2:Y:S02]  /*5720*/  @!P0 SYNCS.PHASECHK.TRANS64 P0, [R0+URZ], R2 ;  /* 0x00000002000085a7 */ /* 0x000ea400080010ff */
[----:B--2---:R-:W-:Y:S05]  /*5730*/  @P0 BRA `(.L_x_112) ;  /* 0x0000000000200947 */ /* 0x004fea0003800000 */
.L_x_113:
[----:B--2---:R2:W3:Y:S02]  /*5740*/  SYNCS.PHASECHK.TRANS64.TRYWAIT P0, [R0+URZ], R2 ;  /* 0x00000002000075a7 */ /* 0x0044e400080011ff */
[----:B---3--:R-:W-:Y:S05]  /*5750*/  @!P0 NANOSLEEP.SYNCS 0x989680 ;  /* 0x009896800000895d */ /* 0x008fea0003900000 */
[----:B------:R-:W3:Y:S02]  /*5760*/  @!P0 SYNCS.PHASECHK.TRANS64 P0, [R0+URZ], R2 ;  /* 0x00000002000085a7 */ /* 0x000ee400080010ff */
[----:B---3--:R-:W-:Y:S05]  /*5770*/  @!P0 BRA `(.L_x_113) ;  /* 0xfffffffc00f08947 */ /* 0x008fea000383ffff */
[----:B------:R-:W-:Y:S05]  /*5780*/  BRA `(.L_x_112) ;  /* 0x00000000000c7947 */ /* 0x000fea0003800000 */
.L_x_108:
[----:B------:R-:W-:-:S04]  /*5790*/  UIADD3 UR5, UPT, UPT, UR6, 0x2e0, URZ ;  /* 0x000002e006057890 */ /* 0x000fc8000fffe0ff */
[----:B------:R-:W-:-:S09]  /*57a0*/  UPRMT UR5, UR16, 0x654, UR5 ;  /* 0x0000065410057896 */ /* 0x000fd20008000005 */
[----:B------:R-:W-:Y:S03]  /*57b0*/  SYNCS.ARRIVE.TRANS64.RED.A1T0 RZ, [UR5], RZ ;  /* 0x000000ffffff79a7 */ /* 0x000fe60008100405 */
.L_x_112:
[----:B-12---:R-:W-:Y:S01]  /*57c0*/  SHF.L.U32 R2, RZ, 0x1f, RZ ;  /* 0x0000001fff027819 */ /* 0x006fe200000006ff */
[----:B------:R-:W-:Y:S01]  /*57d0*/  UIADD3 UR5, UPT, UPT, UR6, 0x2e0, URZ ;  /* 0x000002e006057890 */ /* 0x000fe2000fffe0ff */
[----:B------:R-:W-:Y:S02]  /*57e0*/  PLOP3.LUT P0, PT, PT, PT, UP1, 0x80, 0x8 ;  /* 0x000000000008781c */ /* 0x000fe40003f0f018 */
[----:B------:R-:W1:Y:S02]  /*57f0*/  SYNCS.PHASECHK.TRANS64.TRYWAIT P1, [UR6+0x2e0], R2 ;  /* 0x0002e002ff0075a7 */ /* 0x000e640008021106 */
[----:B-1----:R-:W-:Y:S09]  /*5800*/  @!P1 BRA `(.L_x_114) ;  /* 0x0000003c00c09947 */ /* 0x002ff20003800000 */
.L_x_239:
[----:B------:R-:W-:Y:S02]  /*5810*/  @!UP1 UPRMT UR5, UR16, 0x654, UR5 ;  /* 0x0000065410059896 */ /* 0x000fe40008000005 */
[----:B------:R-:W-:Y:S01]  /*5820*/  ULOP3.LUT UR6, UR24, 0xffff, URZ, 0xc0, !UPT ;  /* 0x0000ffff18067892 */ /* 0x000fe2000f8ec0ff */
[----:B------:R-:W-:-:S03]  /*5830*/  UMOV UR8, 0xffff ;  /* 0x0000ffff00087882 */ /* 0x000fc60000000000 */
[----:B------:R-:W-:-:S03]  /*5840*/  USHF.R.U32.HI UR6, URZ, 0x5, UR6 ;  /* 0x00000005ff067899 */ /* 0x000fc60008011606 */
[----:B------:R-:W-:Y:S01]  /*5850*/  @!P0 SYNCS.ARRIVE.TRANS64.RED.A1T0 RZ, [UR5], RZ ;  /* 0x000000ffffff89a7 */ /* 0x000fe20008100405 */
[----:B------:R-:W-:Y:S01]  /*5860*/  NOP ;  /* 0x0000000000007918 */ /* 0x000fe20000000000 */
[----:B-1----:R-:W1:Y:S01]  /*5870*/  LDS R0, [UR4+0x14] ;  /* 0x00001404ff007984 */ /* 0x002e620008000800 */
[----:B------:R-:W-:Y:S01]  /*5880*/  USHF.L.U32 UR8, UR8, UR6, URZ ;  /* 0x0000000608087299 */ /* 0x000fe200080006ff */
[----:B------:R-:W-:Y:S02]  /*5890*/  UMOV UR5, 0x1 ;  /* 0x0000000100057882 */ /* 0x000fe40000000000 */
[----:B------:R-:W-:-:S03]  /*58a0*/  USHF.L.U32 UR5, UR5, UR6, URZ ;  /* 0x0000000605057299 */ /* 0x000fc600080006ff */
[----:B-1----:R-:W-:-:S04]  /*58b0*/  LOP3.LUT R0, R0, UR8, RZ, 0xc0, !PT ;  /* 0x0000000800007c12 */ /* 0x002fc8000f8ec0ff */
[----:B------:R-:W-:-:S13]  /*58c0*/  ISETP.NE.AND P0, PT, R0, UR8, PT ;  /* 0x0000000800007c0c */ /* 0x000fda000bf05270 */
[----:B------:R-:W-:Y:S05]  /*58d0*/  @P0 BRA `(.L_x_115) ;  /* 0x0000000000580947 */ /* 0x000fea0003800000 */
[----:B------:R-:W1:Y:S02]  /*58e0*/  LDS R0, [UR4+0x18] ;  /* 0x00001804ff007984 */ /* 0x000e640008000800 */
[----:B-1----:R-:W-:-:S04]  /*58f0*/  LOP3.LUT R0, R0, UR5, RZ, 0xc0, !PT ;  /* 0x0000000500007c12 */ /* 0x002fc8000f8ec0ff */
[----:B------:R-:W-:-:S13]  /*5900*/  ISETP.NE.AND P0, PT, R0, UR5, PT ;  /* 0x0000000500007c0c */ /* 0x000fda000bf05270 */
[----:B------:R-:W-:Y:S05]  /*5910*/  @P0 BRA `(.L_x_116) ;  /* 0x00000000003c0947 */ /* 0x000fea0003800000 */
[----:B------:R-:W1:Y:S01]  /*5920*/  S2R R2, SR_LANEID ;  /* 0x0000000000027919 */ /* 0x000e620000000000 */
[----:B------:R-:W-:Y:S01]  /*5930*/  ULOP3.LUT UR8, URZ, UR8, URZ, 0x33, !UPT ;  /* 0x00000008ff087292 */ /* 0x000fe2000f8e33ff */
[----:B------:R-:W-:Y:S02]  /*5940*/  VOTEU.ANY UR7, UPT, PT ;  /* 0x0000000000077886 */ /* 0x000fe400038e0100 */
[----:B------:R-:W-:-:S03]  /*5950*/  UFLO.U32 UR7, UR7 ;  /* 0x00000007000772bd */ /* 0x000fc600080e0000 */
[----:B------:R-:W-:-:S04]  /*5960*/  IMAD.U32 R0, RZ, RZ, UR8 ;  /* 0x00000008ff007e24 */ /* 0x000fc8000f8e00ff */
[----:B------:R2:W3:Y:S02]  /*5970*/  REDUX UR6, R0 ;  /* 0x00000000000673c4 */ /* 0x0004e40000000000 */
[----:B------:R4:W-:Y:S01]  /*5980*/  UTCATOMSWS.AND URZ, UR8 ;  /* 0x0000000800ff79e3 */ /* 0x0009e20008000000 */
[----:B-1----:R-:W-:Y:S02]  /*5990*/  ISETP.EQ.U32.AND P0, PT, R2, UR7, PT ;  /* 0x0000000702007c0c */ /* 0x002fe4000bf02070 */
[----:B--2---:R-:W-:Y:S02]  /*59a0*/  LOP3.LUT R0, RZ, UR5, RZ, 0x33, !PT ;  /* 0x00000005ff007c12 */ /* 0x004fe4000f8e33ff */
[----:B---3--:R-:W-:Y:S02]  /*59b0*/  MOV R2, UR6 ;  /* 0x0000000600027c02 */ /* 0x008fe40008000f00 */
[----:B------:R-:W1:Y:S07]  /*59c0*/  REDUX UR5, R0 ;  /* 0x00000000000573c4 */ /* 0x000e6e0000000000 */
[----:B------:R4:W-:Y:S01]  /*59d0*/  @P0 ATOMS.AND RZ, [UR4+0x14], R2 ;  /* 0x00001402ffff098c */ /* 0x0009e2000a800004 */
[----:B-1----:R-:W-:-:S05]  /*59e0*/  IMAD.U32 R0, RZ, RZ, UR5 ;  /* 0x00000005ff007e24 */ /* 0x002fca000f8e00ff */
[----:B------:R4:W-:Y:S01]  /*59f0*/  @P0 ATOMS.AND RZ, [UR4+0x18], R0 ;  /* 0x00001800ffff098c */ /* 0x0009e2000a800004 */
[----:B------:R-:W-:Y:S05]  /*5a00*/  BRA `(.L_x_117) ;  /* 0x0000000000147947 */ /* 0x000fea0003800000 */
.L_x_116:
[----:B------:R-:W-:Y:S02]  /*5a10*/  MOV R2, 0x5a30 ;  /* 0x00005a3000027802 */ /* 0x000fe40000000f00 */
[----:B-----5:R-:W-:Y:S05]  /*5a20*/  CALL.REL.NOINC `($__internal_0_$__cuda_sm10x_tcgen05_guardrail_trap_col_being_dealloced_not_returned_by_alloc) ;  /* 0x0000003c00d47944 */ /* 0x020fea0003c00000 */
[----:B------:R-:W-:Y:S05]  /*5a30*/  BRA `(.L_x_117) ;  /* 0x0000000000087947 */ /* 0x000fea0003800000 */
.L_x_115:
[----:B------:R-:W-:Y:S02]  /*5a40*/  MOV R2, 0x5a60 ;  /* 0x00005a6000027802 */ /* 0x000fe40000000f00 */
[----:B-----5:R-:W-:Y:S05]  /*5a50*/  CALL.REL.NOINC `($__internal_2_$__cuda_sm10x_tcgen05_guardrail_trap_unallocated_columns_being_dealloced) ;  /* 0x0000003c00e07944 */ /* 0x020fea0003c00000 */
.L_x_117:
[----:B------:R-:W-:Y:S01]  /*5a60*/  NOP ;  /* 0x0000000000007918 */ /* 0x000fe20000000000 */
[----:B----4-:R-:W-:Y:S05]  /*5a70*/  EXIT ;  /* 0x000000000000794d */ /* 0x010fea0003800000 */
.L_x_88:
[----:B------:R-:W-:-:S09]  /*5a80*/  UISETP.NE.OR UP0, UPT, UR11, 0x3, !UP3 ;  /* 0x000000030b00788c */ /* 0x000fd2000df05670 */
[----:B------:R-:W-:Y:S05]  /*5a90*/  BRA.U UP0, `(.L_x_118) ;  /* 0x0000000900e87547 */ /* 0x000fea000b800000 */
[----:B------:R-:W1:Y:S01]  /*5aa0*/  LDCU UR25, c[0x0][0x370] ;  /* 0x00006e00ff1977ac */ /* 0x000e620008000800 */
[----:B------:R-:W2:Y:S01]  /*5ab0*/  LDC.64 R16, c[0x0][0x348] ;  /* 0x0000d200ff107b82 */ /* 0x000ea20000000a00 */
[----:B------:R-:W-:Y:S02]  /*5ac0*/  HFMA2 R13, -RZ, RZ, 0, 0 ;  /* 0x00000000ff0d7431 */ /* 0x000fe400000001ff */
[----:B------:R-:W-:Y:S01]  /*5ad0*/  IMAD.MOV.U32 R15, RZ, RZ, 0x1 ;  /* 0x00000001ff0f7424 */ /* 0x000fe200078e00ff */
[----:B------:R-:W1:Y:S01]  /*5ae0*/  LDCU.128 UR20, c[0x0][0xb10] ;  /* 0x00016200ff1477ac */ /* 0x000e620008000c00 */
[----:B------:R-:W-:Y:S01]  /*5af0*/  IMAD.MOV.U32 R14, RZ, RZ, RZ ;  /* 0x000000ffff0e7224 */ /* 0x000fe200078e00ff */
[----:B------:R-:W-:Y:S01]  /*5b00*/  MOV R12, 0x1000 ;  /* 0x00001000000c7802 */ /* 0x000fe20000000f00 */
[----:B------:R-:W3:Y:S01]  /*5b10*/  LDCU UR24, c[0x0][0x374] ;  /* 0x00006e80ff1877ac */ /* 0x000ee20008000800 */
[----:B------:R-:W4:Y:S01]  /*5b20*/  LDC.64 R2, c[0x0][0x888] ;  /* 0x00022200ff027b82 */ /* 0x000f220000000a00 */
[----:B------:R-:W3:Y:S01]  /*5b30*/  LDCU UR13, c[0x0][0xb0c] ;  /* 0x00016180ff0d77ac */ /* 0x000ee20008000800 */
[----:B------:R-:W3:Y:S06]  /*5b40*/  LDCU UR18, c[0x0][0xb20] ;  /* 0x00016400ff1277ac */ /* 0x000eec0008000800 */
[----:B------:R-:W2:Y:S01]  /*5b50*/  LDC.64 R4, c[0x0][0x890] ;  /* 0x00022400ff047b82 */ /* 0x000ea20000000a00 */
[----:B------:R-:W3:Y:S01]  /*5b60*/  LDCU UR4, c[0x0][0xb30] ;  /* 0x00016600ff0477ac */ /* 0x000ee20008000800 */
[----:B------:R-:W-:Y:S01]  /*5b70*/  UMOV UR19, 0x400 ;  /* 0x0000040000137882 */ /* 0x000fe20000000000 */
[----:B------:R-:W-:-:S02]  /*5b80*/  UISETP.GE.AND UP0, UPT, UR37, 0x1, UPT ;  /* 0x000000012500788c */ /* 0x000fc4000bf06270 */
[----:B------:R-:W-:Y:S02]  /*5b90*/  ULEA UR19, UR54, UR19, 0x18 ;  /* 0x0000001336137291 */ /* 0x000fe4000f8ec0ff */
[----:B------:R-:W-:Y:S02]  /*5ba0*/  UP2UR UR5, UPR, URZ, 0x1 ;  /* 0x00000001ff057883 */ /* 0x000fe40008000000 */
[----:B-1----:R-:W-:Y:S02]  /*5bb0*/  UIMAD.WIDE.U32 UR10, UR25, UR20, URZ ;  /* 0x00000014190a72a5 */ /* 0x002fe4000f8e00ff */
[----:B------:R-:W-:Y:S02]  /*5bc0*/  UIADD3 UR5, UPT, UPT, UR19, 0x240, URZ ;  /* 0x0000024013057890 */ /* 0x000fe4000fffe0ff */
[----:B---3--:R-:W-:Y:S02]  /*5bd0*/  UIMAD.WIDE.U32 UR8, UR24, UR23, URZ ;  /* 0x00000017180872a5 */ /* 0x008fe4000f8e00ff */
[----:B------:R-:W-:-:S02]  /*5be0*/  UPLOP3.LUT UP3, UPT, UPT, UPT, UPT, 0x40, 0x4 ;  /* 0x000000000004789c */ /* 0x000fc40003f6e870 */
[----:B------:R-:W-:Y:S01]  /*5bf0*/  UISETP.NE.AND UP4, UPT, UR37, 0x1, UPT ;  /* 0x000000012500788c */ /* 0x000fe2000bf85270 */
[----:B------:R-:W1:Y:S01]  /*5c00*/  LDCU.64 UR6, c[0x0][0xb28] ;  /* 0x00016500ff0677ac */ /* 0x000e620008000a00 */
[----:B------:R-:W-:Y:S02]  /*5c10*/  UISETP.NE.AND UP6, UPT, UR13, 0x1, UPT ;  /* 0x000000010d00788c */ /* 0x000fe4000bfc5270 */
[----:B------:R-:W-:Y:S02]  /*5c20*/  UISETP.NE.AND UP5, UPT, UR22, 0x1, UPT ;  /* 0x000000011600788c */ /* 0x000fe4000bfa5270 */
[----:B------:R-:W-:Y:S02]  /*5c30*/  UPRMT UR54, UR54, 0x654, UR5 ;  /* 0x0000065436367896 */ /* 0x000fe40008000005 */
[----:B------:R-:W-:Y:S02]  /*5c40*/  USHF.R.U32.HI UR28, URZ, UR21, UR11 ;  /* 0x00000015ff1c7299 */ /* 0x000fe4000801160b */
[----:B------:R-:W-:-:S02]  /*5c50*/  USHF.R.U32.HI UR27, URZ, UR18, UR9 ;  /* 0x00000012ff1b7299 */ /* 0x000fc40008011609 */
[----:B------:R-:W-:-:S11]  /*5c60*/  UISETP.NE.AND UP2, UPT, UR4, 0x1, UPT ;  /* 0x000000010400788c */ /* 0x000fd6000bf45270 */
.L_x_126:
[C---:B------:R-:W-:Y:S02]  /*5c70*/  LEA R7, R14.reuse, UR19, 0x3 ;  /* 0x000000130e077c11 */ /* 0x040fe4000f8e18ff */
[----:B------:R-:W-:Y:S02]  /*5c80*/  SHF.L.U32 R0, R13, 0x1f, RZ ;  /* 0x0000001f0d007819 */ /* 0x000fe400000006ff */
[----:B------:R-:W-:Y:S02]  /*5c90*/  LEA R8, R14, UR19, 0x4 ;  /* 0x000000130e087c11 */ /* 0x000fe4000f8e20ff */
[----:B---3--:R-:W3:Y:S02]  /*5ca0*/  SYNCS.PHASECHK.TRANS64.TRYWAIT P0, [R7+URZ+0x260], R0 ;  /* 0x00026000070075a7 */ /* 0x008ee400080011ff */
[----:B---3--:R-:W-:Y:S05]  /*5cb0*/  @!P0 BRA `(.L_x_119) ;  /* 0x0000003800ac8947 */ /* 0x008fea0003800000 */
.L_x_240:
[----:B------:R-:W1:Y:S01]  /*5cc0*/  LDS.128 R8, [R8+0x2f0] ;  /* 0x0002f00008087984 */ /* 0x000e620000000c00 */
[----:B------:R-:W-:Y:S01]  /*5cd0*/  UISETP.GE.AND UP0, UPT, UR37, 0x1, UPT ;  /* 0x000000012500788c */ /* 0x000fe2000bf06270 */
[----:B------:R-:W-:Y:S01]  /*5ce0*/  @!PT LDS RZ, [RZ] ;  /* 0x00000000fffff984 */ /* 0x000fe20000000800 */
[----:B------:R-:W-:Y:S01]  /*5cf0*/  @!PT LDS RZ, [RZ] ;  /* 0x00000000fffff984 */ /* 0x000fe20000000800 */
[----:B------:R-:W-:Y:S01]  /*5d00*/  @!PT LDS RZ, [RZ] ;  /* 0x00000000fffff984 */ /* 0x000fe20000000800 */
[----:B------:R-:W-:Y:S01]  /*5d10*/  @!PT LDS RZ, [RZ] ;  /* 0x00000000fffff984 */ /* 0x000fe20000000800 */
[----:B------:R2:W-:Y:S06]  /*5d20*/  MEMBAR.ALL.CTA ;  /* 0x0000000000007992 */ /* 0x0005ec0000008000 */
[----:B--2---:R-:W2:Y:S01]  /*5d30*/  FENCE.VIEW.ASYNC.S ;  /* 0x00000000000073c6 */ /* 0x004ea20000000000 */
[----:B-1----:R-:W-:Y:S11]  /*5d40*/  LOP3.LUT P0, RZ, R10, 0x1, RZ, 0xc0, !PT ;  /* 0x000000010aff7812 */ /* 0x002ff6000780c0ff */
[----:B------:R-:W-:Y:S02]  /*5d50*/  @!UPT UIADD3 URZ, UPT, UPT, URZ, URZ, URZ ;  /* 0x000000fffffff290 */ /* 0x000fe4000fffe0ff */
[----:B--2---:R-:W-:Y:S01]  /*5d60*/  VOTEU.ANY UP1, P0 ;  /* 0x0000000000ff7886 */ /* 0x004fe20000020100 */
[----:B------:R-:W-:Y:S11]  /*5d70*/  PLOP3.LUT P0, PT, PT, PT, UP1, 0x80, 0x8 ;  /* 0x000000000008781c */ /* 0x000ff60003f0f018 */
[----:B------:R-:W-:Y:S02]  /*5d80*/  @!UPT UIADD3 URZ, UPT, UPT, URZ, URZ, URZ ;  /* 0x000000fffffff290 */ /* 0x000fe4000fffe0ff */
[----:B---3--:R-:W-:Y:S02]  /*5d90*/  @P0 SHF.R.U32.HI R0, RZ, 0x10, R9 ;  /* 0x00000010ff000819 */ /* 0x008fe40000011609 */
[----:B------:R-:W-:Y:S02]  /*5da0*/  @P0 MOV R6, R8 ;  /* 0x0000000800060202 */ /* 0x000fe40000000f00 */
[----:B------:R-:W-:Y:S01]  /*5db0*/  @P0 R2UR UR4, R0 ;  /* 0x00000000000402ca */ /* 0x000fe200000e0000 */
[----:B------:R-:W-:Y:S01]  /*5dc0*/  VIADD R0, R7, 0x270 ;  /* 0x0000027007007836 */ /* 0x000fe20000000000 */
[----:B------:R-:W-:Y:S02]  /*5dd0*/  @P0 LOP3.LUT R8, R9, 0xffff, RZ, 0xc0, !PT ;  /* 0x0000ffff09080812 */ /* 0x000fe400078ec0ff */
[----:B------:R-:W-:Y:S02]  /*5de0*/  @P0 R2UR UR8, R6 ;  /* 0x00000000060802ca */ /* 0x000fe400000e0000 */
[----:B------:R-:W-:Y:S02]  /*5df0*/  PRMT R0, RZ, 0x654, R0 ;  /* 0x00000654ff007816 */ /* 0x000fe40000000000 */
[----:B------:R-:W-:Y:S02]  /*5e00*/  @P0 R2UR UR5, R8 ;  /* 0x00000000080502ca */ /* 0x000fe400000e0000 */
[----:B------:R1:W-:Y:S03]  /*5e10*/  SYNCS.ARRIVE.TRANS64.RED.A1T0 RZ, [R0+URZ], RZ ;  /* 0x000000ff00ff79a7 */ /* 0x0003e600081004ff */
[----:B------:R-:W-:Y:S04]  /*5e20*/  @UP1 UMOV UR29, UR4 ;  /* 0x00000004001d1c82 */ /* 0x000fe80008000000 */
[----:B------:R-:W-:Y:S04]  /*5e30*/  @UP1 UMOV UR15, UR8 ;  /* 0x00000008000f1c82 */ /* 0x000fe80008000000 */
[----:B------:R-:W-:Y:S01]  /*5e40*/  @UP1 UMOV UR14, UR5 ;  /* 0x00000005000e1c82 */ /* 0x000fe20008000000 */
[----:B------:R-:W-:Y:S05]  /*5e50*/  BRA.U !UP0, `(.L_x_120) ;  /* 0x0000000108947547 */ /* 0x000fea000b800000 */
[----:B------:R-:W-:Y:S02]  /*5e60*/  UIMAD.WIDE.U32 UR30, UR14, UR23, URZ ;  /* 0x000000170e1e72a5 */ /* 0x000fe4000f8e00ff */
[----:B------:R-:W-:Y:S02]  /*5e70*/  UIMAD.WIDE.U32 UR40, UR15, UR20, URZ ;  /* 0x000000140f2872a5 */ /* 0x000fe4000f8e00ff */
[----:B------:R-:W-:Y:S02]  /*5e80*/  USEL UR4, UR24, UR27, !UP5 ;  /* 0x0000001b18047287 */ /* 0x000fe4000e800000 */
[----:B------:R-:W-:Y:S02]  /*5e90*/  USHF.R.U32.HI UR32, URZ, UR18, UR31 ;  /* 0x00000012ff207299 */ /* 0x000fe4000801161f */
[----:B------:R-:W-:Y:S02]  /*5ea0*/  UIMAD.WIDE.U32 UR38, UR4, UR6, URZ ;  /* 0x00000006042672a5 */ /* 0x000fe4000f8e00ff */
[----:B------:R-:W-:Y:S02]  /*5eb0*/  USEL UR9, UR25, UR28, !UP6 ;  /* 0x0000001c19097287 */ /* 0x000fe4000f000000 */
[----:B------:R-:W-:Y:S02]  /*5ec0*/  USEL UR8, UR14, UR32, !UP5 ;  /* 0x000000200e087287 */ /* 0x000fe4000e800000 */
[----:B------:R-:W-:Y:S02]  /*5ed0*/  UIMAD.WIDE.U32 UR34, UR9, UR6, URZ ;  /* 0x00000006092272a5 */ /* 0x000fe4000f8e00ff */
[----:B------:R-:W-:Y:S02]  /*5ee0*/  UIMAD.WIDE.U32 UR16, UR8, UR6, URZ ;  /* 0x00000006081072a5 */ /* 0x000fe4000f8e00ff */
[----:B------:R-:W-:Y:S02]  /*5ef0*/  @UP4 USHF.R.U32.HI UR9, URZ, UR7, UR35 ;  /* 0x00000007ff094299 */ /* 0x000fe40008011623 */
[----:B------:R-:W-:Y:S02]  /*5f00*/  USHF.R.U32.HI UR17, URZ, UR7, UR17 ;  /* 0x00000007ff117299 */ /* 0x000fe40008011611 */
[----:B------:R-:W-:Y:S02]  /*5f10*/  UIMAD UR10, UR37, UR9, URZ ;  /* 0x00000009250a72a4 */ /* 0x000fe4000f8e02ff */
[----:B------:R-:W-:Y:S01]  /*5f20*/  USEL UR17, UR8, UR17, !UP4 ;  /* 0x0000001108117287 */ /* 0x000fe2000e000000 */
[----:B------:R-:W-:Y:S02]  /*5f30*/  UMOV UR31, UR41 ;  /* 0x00000029001f7c82 */ /* 0x000fe40008000000 */
[----:B------:R-:W-:Y:S02]  /*5f40*/  USHF.R.U32.HI UR30, URZ, UR21, UR31 ;  /* 0x00000015ff1e7299 */ /* 0x000fe4000801161f */
[----:B------:R-:W-:Y:S02]  /*5f50*/  UIADD3 UR16, UPT, UPT, -UR17, URZ, URZ ;  /* 0x000000ff11107290 */ /* 0x000fe4000fffe1ff */
[----:B------:R-:W-:Y:S02]  /*5f60*/  USEL UR5, UR15, UR30, !UP6 ;  /* 0x0000001e0f057287 */ /* 0x000fe4000f000000 */
[----:B------:R-:W-:Y:S01]  /*5f70*/  UIMAD UR16, UR37, UR16, UR8 ;  /* 0x00000010251072a4 */ /* 0x000fe2000f8e0208 */
[----:B------:R-:W-:Y:S02]  /*5f80*/  UMOV UR31, UR39 ;  /* 0x00000027001f7c82 */ /* 0x000fe40008000000 */
[----:B------:R-:W-:Y:S04]  /*5f90*/  @UP4 USHF.R.U32.HI UR4, URZ, UR7, UR31 ;  /* 0x00000007ff044299 */ /* 0x000fe8000801161f */
[----:B------:R-:W-:Y:S04]  /*5fa0*/  UIMAD UR4, UR37, UR4, URZ ;  /* 0x00000004250472a4 */ /* 0x000fe8000f8e02ff */
[----:B------:R-:W-:Y:S04]  /*5fb0*/  UISETP.GE.AND UP0, UPT, UR8, UR4, UPT ;  /* 0x000000040800728c */ /* 0x000fe8000bf06270 */
[----:B------:R-:W-:Y:S02]  /*5fc0*/  UISETP.GE.OR UP0, UPT, UR5, UR10, UP0 ;  /* 0x0000000a0500728c */ /* 0x000fe40008706670 */
[----:B------:R-:W-:Y:S09]  /*5fd0*/  UIMAD.WIDE.U32 UR10, UR5, UR6, URZ ;  /* 0x00000006050a72a5 */ /* 0x000ff2000f8e00ff */
[----:B------:R-:W-:Y:S04]  /*5fe0*/  @!UP0 USHF.R.U32.HI UR4, URZ, UR7, UR11 ;  /* 0x00000007ff048299 */ /* 0x000fe8000801160b */
[----:B------:R-:W-:Y:S04]  /*5ff0*/  @!UP0 USEL UR4, UR5, UR4, !UP4 ;  /* 0x0000000405048287 */ /* 0x000fe8000e000000 */
[----:B------:R-:W-:Y:S02]  /*6000*/  @!UP0 UIMAD UR12, UR9, UR16, UR4 ;  /* 0x00000010090c82a4 */ /* 0x000fe4000f8e0204 */
[----:B------:R-:W-:Y:S02]  /*6010*/  @!UP0 UIADD3 UR16, UPT, UPT, UR17, -UR4, URZ ;  /* 0x8000000411108290 */ /* 0x000fe4000fffe0ff */
[----:B------:R-:W-:Y:S02]  /*6020*/  UIADD3 UR9, UPT, UPT, -UR5, URZ, URZ ;  /* 0x000000ff05097290 */ /* 0x000fe4000fffe1ff */
[----:B------:R-:W-:Y:S02]  /*6030*/  UIADD3 UR4, UPT, UPT, -UR8, URZ, URZ ;  /* 0x000000ff08047290 */ /* 0x000fe4000fffe1ff */
[----:B------:R-:W-:Y:S02]  /*6040*/  @!UP0 UIMAD UR8, UR16, UR37, UR5 ;  /* 0x00000025100882a4 */ /* 0x000fe4000f8e0205 */
[----:B------:R-:W-:Y:S02]  /*6050*/  UIMAD UR15, UR13, UR9, UR15 ;  /* 0x000000090d0f72a4 */ /* 0x000fe4000f8e020f */
[----:B------:R-:W-:Y:S01]  /*6060*/  UIMAD UR14, UR22, UR4, UR14 ;  /* 0x00000004160e72a4 */ /* 0x000fe2000f8e020e */
[----:B------:R-:W-:Y:S02]  /*6070*/  @!UP0 UMOV UR5, UR12 ;  /* 0x0000000c00058c82 */ /* 0x000fe40008000000 */
[----:B------:R-:W-:Y:S02]  /*6080*/  UIMAD UR15, UR5, UR13, UR15 ;  /* 0x0000000d050f72a4 */ /* 0x000fe4000f8e020f */
[----:B------:R-:W-:Y:S11]  /*6090*/  UIMAD UR14, UR8, UR22, UR14 ;  /* 0x00000016080e72a4 */ /* 0x000ff6000f8e020e */
[----:B------:R-:W-:Y:S01]  /*60a0*/  @!UPT UIADD3 URZ, UPT, UPT, URZ, URZ, URZ ;  /* 0x000000fffffff290 */ /* 0x000fe2000fffe0ff */
.L_x_120:
[----:B------:R-:W2:Y:S01]  /*60b0*/  @!UP2 LDCU.128 UR8, c[0x0][0xb10] ;  /* 0x00016200ff08a7ac */ /* 0x000ea20008000c00 */
[C---:B------:R-:W-:Y:S02]  /*60c0*/  ISETP.NE.U32.AND P1, PT, R4.reuse, RZ, PT ;  /* 0x000000ff0400720c */ /* 0x040fe40003f25070 */
[----:B------:R-:W-:Y:S02]  /*60d0*/  ISETP.NE.U32.AND P0, PT, R4, RZ, PT ;  /* 0x000000ff0400720c */ /* 0x000fe40003f05070 */
[C---:B------:R-:W-:Y:S02]  /*60e0*/  ISETP.NE.AND.EX P1, PT, R5.reuse, RZ, PT, P1 ;  /* 0x000000ff0500720c */ /* 0x040fe40003f25310 */
[----:B------:R-:W-:Y:S01]  /*60f0*/  ISETP.NE.AND.EX P0, PT, R5, RZ, PT, P0 ;  /* 0x000000ff0500720c */ /* 0x000fe20003f05300 */
[----:B------:R-:W3:Y:S01]  /*6100*/  @!UP2 LDCU UR5, c[0x0][0xb0c] ;  /* 0x00016180ff05a7ac */ /* 0x000ee20008000800 */
[----:B------:R-:W-:Y:S01]  /*6110*/  SHF.L.U32 R6, R15, 0x1f, RZ ;  /* 0x0000001f0f067819 */ /* 0x000fe200000006ff */
[----:B--2---:R-:W-:Y:S04]  /*6120*/  UIMAD.WIDE.U32 UR16, UR15, UR8, URZ ;  /* 0x000000080f1072a5 */ /* 0x004fe8000f8e00ff */
[----:B------:R-:W-:Y:S02]  /*6130*/  @!UP2 USHF.R.U32.HI UR4, URZ, UR9, UR17 ;  /* 0x00000009ff04a299 */ /* 0x000fe40008011611 */
[----:B------:R-:W-:Y:S02]  /*6140*/  UIMAD.WIDE.U32 UR16, UR14, UR11, URZ ;  /* 0x0000000b0e1072a5 */ /* 0x000fe4000f8e00ff */
[----:B---3--:R-:W-:Y:S04]  /*6150*/  @!UP2 UISETP.NE.AND UP0, UPT, UR5, 0x1, UPT ;  /* 0x000000010500a88c */ /* 0x008fe8000bf05270 */
[----:B------:R-:W-:Y:S02]  /*6160*/  @!UP2 USEL UR8, UR15, UR4, !UP0 ;  /* 0x000000040f08a287 */ /* 0x000fe4000c000000 */
[----:B------:R-:W-:Y:S01]  /*6170*/  @!UP2 UISETP.NE.AND UP0, UPT, UR10, 0x1, UPT ;  /* 0x000000010a00a88c */ /* 0x000fe2000bf05270 */
[----:B------:R-:W2:Y:S02]  /*6180*/  @!UP2 LDCU UR4, c[0x0][0xb20] ;  /* 0x00016400ff04a7ac */ /* 0x000ea40008000800 */
[----:B--2---:R-:W-:Y:S04]  /*6190*/  @!UP2 USHF.R.U32.HI UR4, URZ, UR4, UR17 ;  /* 0x00000004ff04a299 */ /* 0x004fe80008011611 */
[----:B------:R-:W-:Y:S04]  /*61a0*/  @!UP2 USEL UR9, UR14, UR4, !UP0 ;  /* 0x000000040e09a287 */ /* 0x000fe8000c000000 */
[----:B------:R-:W-:Y:S02]  /*61b0*/  @!UP2 UIADD3 UR4, UPT, UPT, -UR8, UR9, URZ ;  /* 0x000000090804a290 */ /* 0x000fe4000fffe1ff */
[----:B------:R-:W-:Y:S02]  /*61c0*/  @!UP2 UIADD3 UR8, UPT, UPT, UR8, -UR9, URZ ;  /* 0x800000090808a290 */ /* 0x000fe4000fffe0ff */
[----:B------:R-:W-:Y:S02]  /*61d0*/  @!UP2 UIMAD UR15, UR4, UR5, UR15 ;  /* 0x00000005040fa2a4 */ /* 0x000fe4000f8e020f */
[----:B------:R-:W-:Y:S01]  /*61e0*/  @!UP2 UIMAD UR14, UR8, UR10, UR14 ;  /* 0x0000000a080ea2a4 */ /* 0x000fe2000f8e020e */
[----:B------:R-:W-:Y:S11]  /*61f0*/  BRA.U UP3, `(.L_x_121) ;  /* 0x0000000103107547 */ /* 0x000ff6000b800000 */
[----:B------:R-:W-:Y:S04]  /*6200*/  MOV R7, UR26 ;  /* 0x0000001a00077c02 */ /* 0x000fe80008000f00 */
[----:B------:R-:W-:Y:S04]  /*6210*/  SHF.L.U32 R7, R7, 0x1f, RZ ;  /* 0x0000001f07077819 */ /* 0x000fe800000006ff */
[----:B------:R-:W2:Y:S02]  /*6220*/  SYNCS.PHASECHK.TRANS64.TRYWAIT P2, [UR19+0x258], R7 ;  /* 0x00025807ff0075a7 */ /* 0x000ea40008041113 */
[----:B--2---:R-:W-:Y:S05]  /*6230*/  @!P2 BRA `(.L_x_122) ;  /* 0x000000340060a947 */ /* 0x004fea0003800000 */
.L_x_121:
[----:B------:R-:W-:Y:S05]  /*6240*/  @!P1 BRA `(.L_x_123) ;  /* 0x00000000002c9947 */ /* 0x000fea0003800000 */
[----:B----4-:R-:W-:Y:S01]  /*6250*/  ISETP.NE.U32.AND P1, PT, R2, RZ, PT ;  /* 0x000000ff0200720c */ /* 0x010fe20003f25070 */
[----:B------:R-:W-:Y:S03]  /*6260*/  IMAD.MOV.U32 R81, RZ, RZ, 0x1 ;  /* 0x00000001ff517424 */ /* 0x000fe600078e00ff */
[----:B------:R-:W-:Y:S11]  /*6270*/  ISETP.NE.AND.EX P1, PT, R3, RZ, PT, P1 ;  /* 0x000000ff0300720c */ /* 0x000ff60003f25310 */
[----:B------:R-:W-:Y:S02]  /*6280*/  @!UPT UIADD3 URZ, UPT, UPT, URZ, URZ, URZ ;  /* 0x000000fffffff290 */ /* 0x000fe4000fffe0ff */
[----:B------:R-:W2:Y:S01]  /*6290*/  @P1 LDC.64 R8, c[0x0][0x888] ;  /* 0x00022200ff081b82 */ /* 0x000ea20000000a00 */
[----:B-1----:R-:W-:Y:S04]  /*62a0*/  @P1 IMAD R0, R4, UR36, RZ ;  /* 0x0000002404001c24 */ /* 0x002fe8000f8e02ff */
[----:B--2---:R-:W-:Y:S04]  /*62b0*/  @P1 IMAD.WIDE R8, R0, 0x4, R8 ;  /* 0x0000000400081825 */ /* 0x004fe800078e0208 */
[----:B------:R-:W-:Y:S01]  /*62c0*/  HFMA2 R0, -RZ, RZ, 0, 5.9604644775390625e-08 ;  /* 0x00000001ff007431 */ /* 0x000fe200000001ff */
[----:B-----5:R2:W5:Y:S04]  /*62d0*/  @P1 LDG.E R40, desc[UR52][R8.64] ;  /* 0x0000003408281981 */ /* 0x020568000c1e1900 */
[----:B------:R-:W-:Y:S01]  /*62e0*/  @!P1 PRMT R81, R0, 0x7610, R81 ;  /* 0x0000761000519816 */ /* 0x000fe20000000051 */
[----:B--2---:R-:W3:Y:S06]  /*62f0*/  @!P1 LDC R40, c[0x0][0x880] ;  /* 0x00022000ff289b82 */ /* 0x004eec0000000800 */
.L_x_123:
[----:B---3-5:R-:W-:Y:S01]  /*6300*/  @!P0 ISETP.EQ.AND P1, PT, R40, RZ, PT ;  /* 0x000000ff2800820c */ /* 0x028fe20003f22270 */
[----:B------:R-:W-:Y:S01]  /*6310*/  @!UPT UIADD3 URZ, UPT, UPT, URZ, URZ, URZ ;  /* 0x000000fffffff290 */ /* 0x000fe2000fffe0ff */
[----:B------:R-:W-:Y:S11]  /*6320*/  @!P0 BRA `(.L_x_124) ;  /* 0x0000000000188947 */ /* 0x000ff60003800000 */
[----:B------:R-:W-:Y:S02]  /*6330*/  LOP3.LUT P0, RZ, R81, 0xff, RZ, 0xc0, !PT ;  /* 0x000000ff51ff7812 */ /* 0x000fe4000780c0ff */
[----:B----4-:R-:W-:Y:S04]  /*6340*/  ISETP.NE.U32.AND P1, PT, R2, RZ, PT ;  /* 0x000000ff0200720c */ /* 0x010fe80003f25070 */
[----:B------:R-:W-:Y:S04]  /*6350*/  ISETP.NE.AND.EX P1, PT, R3, RZ, PT, P1 ;  /* 0x000000ff0300720c */ /* 0x000fe80003f25310 */
[----:B------:R-:W-:Y:S03]  /*6360*/  PLOP3.LUT P1, PT, P1, PT, PT, 0x8, 0x80 ;  /* 0x000000000080781c */ /* 0x000fe60000f2e170 */
[----:B------:R-:W-:Y:S11]  /*6370*/  @P0 ISETP.EQ.AND P1, PT, R40, RZ, PT ;  /* 0x000000ff2800020c */ /* 0x000ff60003f22270 */
[----:B------:R-:W-:Y:S02]  /*6380*/  @!UPT UIADD3 URZ, UPT, UPT, URZ, URZ, URZ ;  /* 0x000000fffffff290 */ /* 0x000fe4000fffe0ff */
.L_x_124:
[----:B------:R-:W2:Y:S01]  /*6390*/  SYNCS.PHASECHK.TRANS64.TRYWAIT P0, [UR19+0x248], R6 ;  /* 0x00024806ff0075a7 */ /* 0x000ea20008001113 */
[----:B------:R-:W-:Y:S02]  /*63a0*/  ELECT P2, URZ, PT ;  /* 0x0000000000ff782f */ /* 0x000fe40003840000 */
[----:B------:R-:W-:Y:S01]  /*63b0*/  IADD3 R14, PT, PT, R14, 0x1, RZ ;  /* 0x000000010e0e7810 */ /* 0x000fe20007ffe0ff */
[----:B--2---:R-:W-:Y:S10]  /*63c0*/  @!P0 BRA `(.L_x_125) ;  /* 0x0000003400148947 */ /* 0x004ff40003800000 */
.L_x_243:
[----:B------:R-:W-:Y:S01]  /*63d0*/  PLOP3.LUT P1, PT, P1, P2, PT, 0xf2, 0x2f ;  /* 0x00000000002f781c */ /* 0x000fe20000f25e72 */
[----:B------:R-:W-:Y:S01]  /*63e0*/  UMOV UR16, 0x0 ;  /* 0x0000000000107882 */ /* 0x000fe20000000000 */
[----:B------:R-:W-:Y:S01]  /*63f0*/  UMOV UR17, 0x10000000 ;  /* 0x1000000000117882 */ /* 0x000fe20000000000 */
[----:B------:R-:W-:Y:S01]  /*6400*/  UMOV UR12, UR36 ;  /* 0x00000024000c7c82 */ /* 0x000fe20008000000 */
[----:B------:R-:W-:Y:S01]  /*6410*/  LOP3.LUT R15, R15, 0x1, RZ, 0x3c, !PT ;  /* 0x000000010f0f7812 */ /* 0x000fe200078e3cff */
[----:B------:R-:W-:Y:S01]  /*6420*/  UPLOP3.LUT UP3, UPT, UPT, UPT, UPT, 0x80, 0x8 ;  /* 0x000000000008789c */ /* 0x000fe20003f6f070 */
[----:B------:R-:W-:Y:S07]  /*6430*/  UMOV UR36, UR29 ;  /* 0x0000001d00247c82 */ /* 0x000fee0008000000 */
[----:B-1----:R-:W-:Y:S01]  /*6440*/  @!P1 IADD3 R6, P0, PT, R16, 0x580, RZ ;  /* 0x0000058010069810 */ /* 0x002fe20007f1e0ff */
[----:B------:R-:W-:Y:S03]  /*6450*/  VOTEU.ALL UP0, P1 ;  /* 0x0000000000ff7886 */ /* 0x000fe60000800000 */
[----:B------:R-:W-:Y:S01]  /*6460*/  @!P1 R2UR UR5, R6 ;  /* 0x00000000060592ca */ /* 0x000fe200000e0000 */
[----:B------:R-:W-:Y:S01]  /*6470*/  @!P1 IMAD.X R0, RZ, RZ, R17, P0 ;  /* 0x000000ffff009224 */ /* 0x000fe200000e0611 */
[----:B------:R-:W-:Y:S01]  /*6480*/  @!UP0 USHF.L.U32 UR10, UR51, 0x6, URZ ;  /* 0x00000006330a8899 */ /* 0x000fe200080006ff */
[----:B------:R-:W-:Y:S01]  /*6490*/  ISETP.NE.AND P0, PT, R14, 0x2, PT ;  /* 0x000000020e00780c */ /* 0x000fe20003f05270 */
[----:B------:R-:W-:Y:S02]  /*64a0*/  @!UP0 USHF.L.U32 UR11, UR50, 0x6, URZ ;  /* 0x00000006320b8899 */ /* 0x000fe400080006ff */
[----:B------:R-:W-:Y:S01]  /*64b0*/  @!P1 R2UR UR4, R0 ;  /* 0x00000000000492ca */ /* 0x000fe200000e0000 */
[----:B------:R-:W-:Y:S01]  /*64c0*/  @!UP0 UIADD3 UR8, UPT, UPT, UR19, 0x400, URZ ;  /* 0x0000040013088890 */ /* 0x000fe2000fffe0ff */
[----:B------:R-:W-:Y:S01]  /*64d0*/  SEL R0, RZ, 0x1, P0 ;  /* 0x00000001ff007807 */ /* 0x000fe20000000000 */
[----:B------:R-:W-:Y:S01]  /*64e0*/  @!UP0 UIADD3 UR9, UPT, UPT, UR19, 0x240, URZ ;  /* 0x0000024013098890 */ /* 0x000fe2000fffe0ff */
[----:B------:R-:W-:Y:S01]  /*64f0*/  SEL R14, R14, RZ, P0 ;  /* 0x000000ff0e0e7207 */ /* 0x000fe20000000000 */
[----:B------:R-:W-:Y:S01]  /*6500*/  VOTEU.ALL UP0, P1 ;  /* 0x0000000000ff7886 */ /* 0x000fe20000800000 */
[----:B------:R-:W-:Y:S01]  /*6510*/  LOP3.LUT R13, R13, R0, RZ, 0x3c, !PT ;  /* 0x000000000d0d7212 */ /* 0x000fe200078e3cff */
[----:B------:R-:W-:Y:S01]  /*6520*/  IMAD.U32 R6, RZ, RZ, UR5 ;  /* 0x00000005ff067e24 */ /* 0x000fe2000f8e00ff */
[----:B------:R-:W-:Y:S02]  /*6530*/  UIADD3 UR51, UPT, UPT, UR14, UR48, URZ ;  /* 0x000000300e337290 */ /* 0x000fe4000fffe0ff */
[----:B------:R-:W-:Y:S03]  /*6540*/  UIADD3 UR50, UPT, UPT, UR15, UR49, URZ ;  /* 0x000000310f327290 */ /* 0x000fe6000fffe0ff */
[----:B------:R-:W-:Y:S01]  /*6550*/  IMAD.U32 R7, RZ, RZ, UR4 ;  /* 0x00000004ff077e24 */ /* 0x000fe2000f8e00ff */
[----:B------:R-:W-:Y:S04]  /*6560*/  @!P1 R2UR UR4, R6 ;  /* 0x00000000060492ca */ /* 0x000fe800000e0000 */
[----:B------:R-:W-:Y:S11]  /*6570*/  @!P1 R2UR UR5, R7 ;  /* 0x00000000070592ca */ /* 0x000ff600000e0000 */
[----:B------:R-:W-:Y:S02]  /*6580*/  @!UPT UIADD3 URZ, UPT, UPT, URZ, URZ, URZ ;  /* 0x000000fffffff290 */ /* 0x000fe4000fffe0ff */
[----:B------:R3:W-:Y:S01]  /*6590*/  @!UP0 UTMALDG.3D [UR8], [UR4], desc[UR16] ;  /* 0x00001008040085b4 */ /* 0x0007e20008011000 */
[----:B------:R3:W-:Y:S01]  /*65a0*/  @!P1 SYNCS.ARRIVE.TRANS64.RED.A0TR RZ, [UR19+0x240], R12 ;  /* 0x0002400cffff99a7 */ /* 0x0007e20008300413 */
[----:B------:R-:W-:Y:S01]  /*65b0*/  SYNCS.ARRIVE.TRANS64.RED.A1T0 RZ, [UR54], RZ ;  /* 0x000000ffffff79a7 */ /* 0x000fe20008100436 */
[----:B------:R-:W-:Y:S05]  /*65c0*/  BRA.U UP1, `(.L_x_126) ;  /* 0xfffffff501a87547 */ /* 0x000fea000b83ffff */
[----:B------:R-:W-:Y:S07]  /*65d0*/  MOV R0, UR19 ;  /* 0x0000001300007c02 */ /* 0x000fee0008000f00 */
.L_x_127:
[----:B-1--4-:R-:W-:-:S04]  /*65e0*/  SHF.L.U32 R2, R15, 0x1f, RZ ;  /* 0x0000001f0f027819 */ /* 0x012fc800000006ff */
[----:B------:R1:W2:Y:S03]  /*65f0*/  SYNCS.PHASECHK.TRANS64.TRYWAIT P0, [R0+URZ+0x248], R2 ;  /* 0x00024802000075a7 */ /* 0x0002a600080011ff */
[----:B--2---:R-:W-:Y:S05]  /*6600*/  @!P0 NANOSLEEP.SYNCS 0x989680 ;  /* 0x009896800000895d */ /* 0x004fea0003900000 */
[----:B------:R-:W2:Y:S02]  /*6610*/  @!P0 SYNCS.PHASECHK.TRANS64 P0, [R0+URZ+0x248], R2 ;  /* 0x00024802000085a7 */ /* 0x000ea400080010ff */
[----:B--23--:R-:W-:Y:S05]  /*6620*/  @P0 EXIT ;  /* 0x000000000000094d */ /* 0x00cfea0003800000 */
[----:B------:R-:W-:Y:S05]  /*6630*/  BRA `(.L_x_127) ;  /* 0xfffffffc00e87947 */ /* 0x000fea000383ffff */
.L_x_118:
[----:B------:R-:W-:-:S06]  /*6640*/  UISETP.GE.AND UP0, UPT, UR11, 0x4, UPT ;  /* 0x000000040b00788c */ /* 0x000fcc000bf06270 */
[----:B------:R-:W-:-:S13]  /*6650*/  PLOP3.LUT P0, PT, PT, PT, UP0, 0x80, 0x8 ;  /* 0x000000000008781c */ /* 0x000fda0003f0f008 */
[----:B------:R-:W-:Y:S05]  /*6660*/  @!P0 EXIT ;  /* 0x000000000000894d */ /* 0x000fea0003800000 */
[----:B------:R-:W-:Y:S01]  /*6670*/  BAR.SYNC.DEFER_BLOCKING 0x6, 0xa0 ;  /* 0x0182800000007b1d */ /* 0x000fe20000010000 */
[C---:B------:R-:W-:Y:S01]  /*6680*/  IMAD.SHL.U32 R4, R78.reuse, 0x40, RZ ;  /* 0x000000404e047824 */ /* 0x040fe200078e00ff */
[----:B------:R-:W-:Y:S01]  /*6690*/  SHF.R.U32.HI R5, RZ, 0x1, R78 ;  /* 0x00000001ff057819 */ /* 0x000fe2000001164e */
[C---:B------:R-:W-:Y:S01]  /*66a0*/  IMAD.SHL.U32 R2, R78.reuse, 0x8, RZ ;  /* 0x000000084e027824 */ /* 0x040fe200078e00ff */
[----:B------:R-:W-:Y:S01]  /*66b0*/  CS2R R86, SRZ ;  /* 0x0000000000567805 */ /* 0x000fe2000001ff00 */
[----:B------:R-:W-:Y:S01]  /*66c0*/  IMAD.U32 R37, R78, 0x10000, RZ ;  /* 0x000100004e257824 */ /* 0x000fe200078e00ff */
[----:B------:R-:W-:Y:S01]  /*66d0*/  UMOV UR57, 0x400 ;  /* 0x0000040000397882 */ /* 0x000fe20000000000 */
[C---:B------:R-:W-:Y:S01]  /*66e0*/  LOP3.LUT R3, R4.reuse, 0x180, RZ, 0xc0, !PT ;  /* 0x0000018004037812 */ /* 0x040fe200078ec0ff */
[----:B------:R-:W-:Y:S01]  /*66f0*/  ULEA UR57, UR54, UR57, 0x18 ;  /* 0x0000003936397291 */ /* 0x000fe2000f8ec0ff */
[----:B------:R-:W-:Y:S01]  /*6700*/  LOP3.LUT R4, R4, 0x640, RZ, 0xc0, !PT ;  /* 0x0000064004047812 */ /* 0x000fe200078ec0ff */
[----:B------:R-:W1:Y:S01]  /*6710*/  LDC.64 R70, c[0x0][0x888] ;  /* 0x00022200ff467b82 */ /* 0x000e620000000a00 */
[----:B------:R-:W-:Y:S01]  /*6720*/  LOP3.LUT R2, R3, 0x30, R2, 0xf8, !PT ;  /* 0x0000003003027812 */ /* 0x000fe200078ef802 */
[----:B------:R-:W-:Y:S01]  /*6730*/  IMAD.SHL.U32 R3, R82, 0x800, RZ ;  /* 0x0000080052037824 */ /* 0x000fe200078e00ff */
[----:B------:R-:W-:Y:S01]  /*6740*/  UIADD3 UR4, UPT, UPT, UR57, 0x1400, URZ ;  /* 0x0000140039047890 */ /* 0x000fe2000fffe0ff */
[----:B------:R-:W-:Y:S01]  /*6750*/  IMAD.SHL.U32 R79, R78, 0x10, RZ ;  /* 0x000000104e4f7824 */ /* 0x000fe200078e00ff */
[----:B------:R-:W-:Y:S01]  /*6760*/  LOP3.LUT R2, R2, 0x20, R5, 0x78, !PT ;  /* 0x0000002002027812 */ /* 0x000fe200078e7805 */
[----:B------:R-:W-:Y:S01]  /*6770*/  IMAD.MOV.U32 R36, RZ, RZ, RZ ;  /* 0x000000ffff247224 */ /* 0x000fe200078e00ff */
[----:B------:R-:W-:Y:S01]  /*6780*/  LOP3.LUT R3, R4, 0x800, R3, 0xf8, !PT ;  /* 0x0000080004037812 */ /* 0x000fe200078ef803 */
[----:B------:R-:W2:Y:S01]  /*6790*/  LDC.64 R76, c[0x0][0x890] ;  /* 0x00022400ff4c7b82 */ /* 0x000ea20000000a00 */
[----:B------:R-:W-:-:S02]  /*67a0*/  LOP3.LUT R79, R79, 0x20, RZ, 0xc0, !PT ;  /* 0x000000204f4f7812 */ /* 0x000fc400078ec0ff */
[----:B------:R-:W-:Y:S02]  /*67b0*/  CS2R R84, SRZ ;  /* 0x0000000000547805 */ /* 0x000fe4000001ff00 */
[----:B------:R-:W-:Y:S01]  /*67c0*/  LOP3.LUT R80, R3, R2, RZ, 0xfc, !PT ;  /* 0x0000000203507212 */ /* 0x000fe200078efcff */
[----:B------:R-:W-:Y:S01]  /*67d0*/  IMAD.SHL.U32 R3, R82, 0x200000, RZ ;  /* 0x0020000052037824 */ /* 0x000fe200078e00ff */
[----:B------:R-:W3:Y:S01]  /*67e0*/  LDCU UR59, c[0x0][0x370] ;  /* 0x00006e00ff3b77ac */ /* 0x000ee20008000800 */
[----:B------:R-:W4:Y:S01]  /*67f0*/  LDS R0, [UR57+0x310] ;  /* 0x00031039ff007984 */ /* 0x000f220008000800 */
[----:B------:R-:W-:Y:S01]  /*6800*/  IMAD.U32 R88, RZ, RZ, UR4 ;  /* 0x00000004ff587e24 */ /* 0x000fe2000f8e00ff */
[----:B------:R-:W1:Y:S01]  /*6810*/  LDC.64 R74, c[0x0][0x8b0] ;  /* 0x00022c00ff4a7b82 */ /* 0x000e620000000a00 */
[----:B------:R-:W-:Y:S01]  /*6820*/  LOP3.LUT R3, R3, 0x200000, RZ, 0xc0, !PT ;  /* 0x0020000003037812 */ /* 0x000fe200078ec0ff */
[----:B------:R-:W-:Y:S01]  /*6830*/  VIADD R2, R80, UR57 ;  /* 0x0000003950027c36 */ /* 0x000fe20008000000 */
[----:B------:R-:W1:Y:S02]  /*6840*/  LDCU.64 UR62, c[0x0][0x348] ;  /* 0x00006900ff3e77ac */ /* 0x000e640008000a00 */
[----:B------:R-:W-:-:S02]  /*6850*/  LOP3.LUT R37, R3, 0x400000, R37, 0xf8, !PT ;  /* 0x0040000003257812 */ /* 0x000fc400078ef825 */
[----:B------:R-:W-:Y:S01]  /*6860*/  IADD3 R79, PT, PT, -R79, 0x400, R2 ;  /* 0x000004004f4f7810 */ /* 0x000fe20007ffe102 */
[----:B------:R-:W1:Y:S01]  /*6870*/  LDC.64 R72, c[0x0][0x8a8] ;  /* 0x00022a00ff487b82 */ /* 0x000e620000000a00 */
[----:B------:R-:W1:Y:S01]  /*6880*/  LDCU UR41, c[0x0][0xb0c] ;  /* 0x00016180ff2977ac */ /* 0x000e620008000800 */
[----:B------:R-:W1:Y:S01]  /*6890*/  LDCU UR55, c[0x0][0xb20] ;  /* 0x00016400ff3777ac */ /* 0x000e620008000800 */
[----:B------:R-:W1:Y:S01]  /*68a0*/  LDCU UR40, c[0x0][0xb30] ;  /* 0x00016600ff2877ac */ /* 0x000e620008000800 */
[----:B------:R-:W1:Y:S01]  /*68b0*/  LDCU.64 UR38, c[0x0][0xb28] ;  /* 0x00016500ff2677ac */ /* 0x000e620008000a00 */
[----:B------:R-:W1:Y:S01]  /*68c0*/  LDCU.128 UR44, c[0x0][0xb10] ;  /* 0x00016200ff2c77ac */ /* 0x000e620008000c00 */
[----:B------:R-:W1:Y:S01]  /*68d0*/  LDCU UR58, c[0x0][0x374] ;  /* 0x00006e80ff3a77ac */ /* 0x000e620008000800 */
[----:B------:R-:W-:Y:S01]  /*68e0*/  UIADD3 UR56, UPT, UPT, UR57, 0x400, URZ ;  /* 0x0000040039387890 */ /* 0x000fe2000fffe0ff */
[----:B--234-:R-:W-:-:S11]  /*68f0*/  IMAD.IADD R37, R0, 0x1, R37 ;  /* 0x0000000100257824 */ /* 0x01cfd600078e0225 */
.L_x_145:
[----:B------:R-:W-:Y:S02]  /*6900*/  LEA R3, R84, UR57, 0x3 ;  /* 0x0000003954037c11 */ /* 0x000fe4000f8e18ff */
[----:B------:R-:W-:Y:S02]  /*6910*/  SHF.L.U32 R0, R86, 0x1f, RZ ;  /* 0x0000001f56007819 */ /* 0x000fe400000006ff */
[----:B------:R-:W-:Y:S02]  /*6920*/  LEA R4, R84, UR57, 0x4 ;  /* 0x0000003954047c11 */ /* 0x000fe4000f8e20ff */
[----:B--2---:R-:W2:Y:S02]  /*6930*/  SYNCS.PHASECHK.TRANS64.TRYWAIT P0, [R3+URZ+0x260], R0 ;  /* 0x00026000030075a7 */ /* 0x004ea400080011ff */
[----:B-12---:R-:W-:Y:S05]  /*6940*/  @!P0 BRA `(.L_x_128) ;  /* 0x0000002c00cc8947 */ /* 0x006fea0003800000 */
.L_x_244:
[----:B------:R-:W3:Y:S01]  /*6950*/  LDS.128 R4, [R4+0x2f0] ;  /* 0x0002f00004047984 */ /* 0x000ee20000000c00 */
[----:B------:R-:W-:Y:S01]  /*6960*/  UISETP.GE.AND UP0, UPT, UR37, 0x1, UPT ;  /* 0x000000012500788c */ /* 0x000fe2000bf06270 */
[----:B------:R-:W-:Y:S01]  /*6970*/  @!PT LDS RZ, [RZ] ;  /* 0x00000000fffff984 */ /* 0x000fe20000000800 */
[----:B------:R-:W-:Y:S01]  /*6980*/  @!PT LDS RZ, [RZ] ;  /* 0x00000000fffff984 */ /* 0x000fe20000000800 */
[----:B------:R-:W-:Y:S01]  /*6990*/  @!PT LDS RZ, [RZ] ;  /* 0x00000000fffff984 */ /* 0x000fe20000000800 */
[----:B------:R-:W-:Y:S01]  /*69a0*/  @!PT LDS RZ, [RZ] ;  /* 0x00000000fffff984 */ /* 0x000fe20000000800 */
[----:B------:R4:W-:Y:S06]  /*69b0*/  MEMBAR.ALL.CTA ;  /* 0x0000000000007992 */ /* 0x0009ec0000008000 */
[----:B----4-:R-:W4:Y:S01]  /*69c0*/  FENCE.VIEW.ASYNC.S ;  /* 0x00000000000073c6 */ /* 0x010f220000000000 */
[----:B---3--:R-:W-:Y:S11]  /*69d0*/  LOP3.LUT P0, RZ, R6, 0x1, RZ, 0xc0, !PT ;  /* 0x0000000106ff7812 */ /* 0x008ff6000780c0ff */
[----:B------:R-:W-:Y:S02]  /*69e0*/  @!UPT UIADD3 URZ, UPT, UPT, URZ, URZ, URZ ;  /* 0x000000fffffff290 */ /* 0x000fe4000fffe0ff */
[----:B----4-:R-:W-:Y:S01]  /*69f0*/  VOTEU.ANY UP1, P0 ;  /* 0x0000000000ff7886 */ /* 0x010fe20000020100 */
[----:B------:R-:W-:Y:S01]  /*6a00*/  PLOP3.LUT P0, PT, PT, PT, UP1, 0x80, 0x8 ;  /* 0x000000000008781c */ /* 0x000fe20003f0f018 */
[----:B------:R-:W-:Y:S11]  /*6a10*/  UP2UR UR61, UPR, URZ, 0x2 ;  /* 0x00000002ff3d7883 */ /* 0x000ff60008000000 */
[----:B------:R-:W-:Y:S01]  /*6a20*/  @!UPT UIADD3 URZ, UPT, UPT, URZ, URZ, URZ ;  /* 0x000000fffffff290 */ /* 0x000fe2000fffe0ff */
[----:B--2---:R-:W-:Y:S02]  /*6a30*/  @P0 SHF.R.U32.HI R0, RZ, 0x10, R5 ;  /* 0x00000010ff000819 */ /* 0x004fe40000011605 */
        /* <DEDUP_REMOVED lines=12> */
[----:B-1----:R-:W-:Y:S02]  /*6b00*/  UIMAD.WIDE.U32 UR14, UR58, UR47, URZ ;  /* 0x0000002f3a0e72a5 */ /* 0x002fe4000f8e00ff */
[----:B------:R-:W-:Y:S02]  /*6b10*/  UISETP.NE.AND UP0, UPT, UR46, 0x1, UPT ;  /* 0x000000012e00788c */ /* 0x000fe4000bf05270 */
[----:B------:R-:W-:Y:S02]  /*6b20*/  USHF.R.U32.HI UR15, URZ, UR55, UR15 ;  /* 0x00000037ff0f7299 */ /* 0x000fe4000801160f */
[----:B------:R-:W-:Y:S02]  /*6b30*/  UIMAD.WIDE.U32 UR18, UR59, UR44, URZ ;  /* 0x0000002c3b1272a5 */ /* 0x000fe4000f8e00ff */
[----:B------:R-:W-:Y:S02]  /*6b40*/  UIMAD.WIDE.U32 UR20, UR42, UR47, URZ ;  /* 0x0000002f2a1472a5 */ /* 0x000fe4000f8e00ff */
[----:B------:R-:W-:Y:S02]  /*6b50*/  USEL UR4, UR58, UR15, !UP0 ;  /* 0x0000000f3a047287 */ /* 0x000fe4000c000000 */
[----:B------:R-:W-:Y:S02]  /*6b60*/  UISETP.NE.AND UP2, UPT, UR37, 0x1, UPT ;  /* 0x000000012500788c */ /* 0x000fe4000bf45270 */
[----:B------:R-:W-:Y:S02]  /*6b70*/  USHF.R.U32.HI UR14, URZ, UR45, UR19 ;  /* 0x0000002dff0e7299 */ /* 0x000fe40008011613 */
[----:B------:R-:W-:Y:S02]  /*6b80*/  USHF.R.U32.HI UR15, URZ, UR55, UR21 ;  /* 0x00000037ff0f7299 */ /* 0x000fe40008011615 */
[----:B------:R-:W-:Y:S02]  /*6b90*/  UIMAD.WIDE.U32 UR18, UR4, UR38, URZ ;  /* 0x00000026041272a5 */ /* 0x000fe4000f8e00ff */
[----:B------:R-:W-:Y:S02]  /*6ba0*/  UISETP.NE.AND UP1, UPT, UR41, 0x1, UPT ;  /* 0x000000012900788c */ /* 0x000fe4000bf25270 */
[----:B------:R-:W-:Y:S02]  /*6bb0*/  UIMAD.WIDE.U32 UR16, UR43, UR44, URZ ;  /* 0x0000002c2b1072a5 */ /* 0x000fe4000f8e00ff */
[----:B------:R-:W-:Y:S02]  /*6bc0*/  USEL UR8, UR42, UR15, !UP0 ;  /* 0x0000000f2a087287 */ /* 0x000fe4000c000000 */
[----:B------:R-:W-:Y:S02]  /*6bd0*/  USEL UR9, UR59, UR14, !UP1 ;  /* 0x0000000e3b097287 */ /* 0x000fe4000c800000 */
[----:B------:R-:W-:Y:S02]  /*6be0*/  USHF.R.U32.HI UR14, URZ, UR45, UR17 ;  /* 0x0000002dff0e7299 */ /* 0x000fe40008011611 */
[----:B------:R-:W-:Y:S02]  /*6bf0*/  UIMAD.WIDE.U32 UR16, UR9, UR38, URZ ;  /* 0x00000026091072a5 */ /* 0x000fe4000f8e00ff */
[----:B------:R-:W-:Y:S02]  /*6c00*/  USEL UR5, UR43, UR14, !UP1 ;  /* 0x0000000e2b057287 */ /* 0x000fe4000c800000 */
[----:B------:R-:W-:Y:S02]  /*6c10*/  @UP2 USHF.R.U32.HI UR9, URZ, UR39, UR17 ;  /* 0x00000027ff092299 */ /* 0x000fe40008011611 */
[----:B------:R-:W-:Y:S02]  /*6c20*/  UIMAD.WIDE.U32 UR12, UR8, UR38, URZ ;  /* 0x00000026080c72a5 */ /* 0x000fe4000f8e00ff */
[----:B------:R-:W-:Y:S02]  /*6c30*/  UIMAD UR6, UR37, UR9, URZ ;  /* 0x00000009250672a4 */ /* 0x000fe4000f8e02ff */
[----:B------:R-:W-:Y:S01]  /*6c40*/  USHF.R.U32.HI UR11, URZ, UR39, UR13 ;  /* 0x00000027ff0b7299 */ /* 0x000fe2000801160d */
[----:B------:R-:W-:Y:S02]  /*6c50*/  UMOV UR15, UR19 ;  /* 0x00000013000f7c82 */ /* 0x000fe40008000000 */
[----:B------:R-:W-:Y:S02]  /*6c60*/  @UP2 USHF.R.U32.HI UR4, URZ, UR39, UR15 ;  /* 0x00000027ff042299 */ /* 0x000fe4000801160f */
[----:B------:R-:W-:Y:S02]  /*6c70*/  USEL UR12, UR8, UR11, !UP2 ;  /* 0x0000000b080c7287 */ /* 0x000fe4000d000000 */
[----:B------:R-:W-:Y:S02]  /*6c80*/  UIMAD UR4, UR37, UR4, URZ ;  /* 0x00000004250472a4 */ /* 0x000fe4000f8e02ff */
[----:B------:R-:W-:Y:S02]  /*6c90*/  UIADD3 UR11, UPT, UPT, -UR12, URZ, URZ ;  /* 0x000000ff0c0b7290 */ /* 0x000fe4000fffe1ff */
[----:B------:R-:W-:Y:S02]  /*6ca0*/  UISETP.GE.AND UP0, UPT, UR8, UR4, UPT ;  /* 0x000000040800728c */ /* 0x000fe4000bf06270 */
[----:B------:R-:W-:Y:S02]  /*6cb0*/  UIMAD UR11, UR37, UR11, UR8 ;  /* 0x0000000b250b72a4 */ /* 0x000fe4000f8e0208 */
[----:B------:R-:W-:Y:S02]  /*6cc0*/  UISETP.GE.OR UP0, UPT, UR5, UR6, UP0 ;  /* 0x000000060500728c */ /* 0x000fe40008706670 */
[----:B------:R-:W-:Y:S02]  /*6cd0*/  UIMAD.WIDE.U32 UR6, UR5, UR38, URZ ;  /* 0x00000026050672a5 */ /* 0x000fe4000f8e00ff */
[----:B------:R-:W-:Y:S04]  /*6ce0*/  UIADD3 UR6, UPT, UPT, -UR8, URZ, URZ ;  /* 0x000000ff08067290 */ /* 0x000fe8000fffe1ff */
[----:B------:R-:W-:Y:S03]  /*6cf0*/  UIMAD UR42, UR46, UR6, UR42 ;  /* 0x000000062e2a72a4 */ /* 0x000fe6000f8e022a */
[----:B------:R-:W-:Y:S02]  /*6d00*/  @!UP0 USHF.R.U32.HI UR4, URZ, UR39, UR7 ;  /* 0x00000027ff048299 */ /* 0x000fe40008011607 */
[----:B------:R-:W-:Y:S02]  /*6d10*/  UIADD3 UR7, UPT, UPT, -UR5, URZ, URZ ;  /* 0x000000ff05077290 */ /* 0x000fe4000fffe1ff */
[----:B------:R-:W-:Y:S02]  /*6d20*/  @!UP0 USEL UR4, UR5, UR4, !UP2 ;  /* 0x0000000405048287 */ /* 0x000fe4000d000000 */
[----:B------:R-:W-:Y:S02]  /*6d30*/  UIMAD UR43, UR41, UR7, UR43 ;  /* 0x00000007292b72a4 */ /* 0x000fe4000f8e022b */
[----:B------:R-:W-:Y:S02]  /*6d40*/  @!UP0 UIMAD UR10, UR9, UR11, UR4 ;  /* 0x0000000b090a82a4 */ /* 0x000fe4000f8e0204 */
[----:B------:R-:W-:Y:S04]  /*6d50*/  @!UP0 UIADD3 UR11, UPT, UPT, UR12, -UR4, URZ ;  /* 0x800000040c0b8290 */ /* 0x000fe8000fffe0ff */
[----:B------:R-:W-:Y:S03]  /*6d60*/  @!UP0 UIMAD UR8, UR11, UR37, UR5 ;  /* 0x000000250b0882a4 */ /* 0x000fe6000f8e0205 */
[----:B------:R-:W-:Y:S02]  /*6d70*/  @!UP0 UMOV UR5, UR10 ;  /* 0x0000000a00058c82 */ /* 0x000fe40008000000 */
[----:B------:R-:W-:Y:S02]  /*6d80*/  UIMAD UR43, UR5, UR41, UR43 ;  /* 0x00000029052b72a4 */ /* 0x000fe4000f8e022b */
[----:B------:R-:W-:Y:S11]  /*6d90*/  UIMAD UR42, UR8, UR46, UR42 ;  /* 0x0000002e082a72a4 */ /* 0x000ff6000f8e022a */
[----:B------:R-:W-:Y:S01]  /*6da0*/  @!UPT UIADD3 URZ, UPT, UPT, URZ, URZ, URZ ;  /* 0x000000fffffff290 */ /* 0x000fe2000fffe0ff */
.L_x_129:
[----:B-1----:R-:W-:Y:S01]  /*6db0*/  UISETP.NE.AND UP0, UPT, UR40, 0x1, UPT ;  /* 0x000000012800788c */ /* 0x002fe2000bf05270 */
[----:B------:R-:W-:Y:S10]  /*6dc0*/  IADD3 R84, PT, PT, R84, 0x1, RZ ;  /* 0x0000000154547810 */ /* 0x000ff40007ffe0ff */
[----:B------:R-:W1:Y:S01]  /*6dd0*/  @!UP0 LDCU.128 UR8, c[0x0][0xb10] ;  /* 0x00016200ff0887ac */ /* 0x000e620008000c00 */
[----:B------:R-:W3:Y:S01]  /*6de0*/  @!UP0 LDCU UR5, c[0x0][0xb0c] ;  /* 0x00016180ff0587ac */ /* 0x000ee20008000800 */
[----:B------:R-:W4:Y:S01]  /*6df0*/  @!UP0 LDCU UR4, c[0x0][0xb20] ;  /* 0x00016400ff0487ac */ /* 0x000f220008000800 */
[----:B-1----:R-:W-:Y:S02]  /*6e00*/  UIMAD.WIDE.U32 UR6, UR43, UR8, URZ ;  /* 0x000000082b0672a5 */ /* 0x002fe4000f8e00ff */
[----:B------:R-:W-:Y:S02]  /*6e10*/  UIMAD.WIDE.U32 UR12, UR42, UR11, URZ ;  /* 0x0000000b2a0c72a5 */ /* 0x000fe4000f8e00ff */
[----:B------:R-:W-:Y:S02]  /*6e20*/  @!UP0 UISETP.NE.AND UP1, UPT, UR10, 0x1, UPT ;  /* 0x000000010a00888c */ /* 0x000fe4000bf25270 */
[----:B------:R-:W-:Y:S02]  /*6e30*/  @!UP0 USHF.R.U32.HI UR7, URZ, UR9, UR7 ;  /* 0x00000009ff078299 */ /* 0x000fe40008011607 */
[----:B---3--:R-:W-:Y:S02]  /*6e40*/  @!UP0 UISETP.NE.AND UP2, UPT, UR5, 0x1, UPT ;  /* 0x000000010500888c */ /* 0x008fe4000bf45270 */
[----:B----4-:R-:W-:Y:S02]  /*6e50*/  @!UP0 USHF.R.U32.HI UR4, URZ, UR4, UR13 ;  /* 0x00000004ff048299 */ /* 0x010fe4000801160d */
[----:B------:R-:W-:Y:S02]  /*6e60*/  @!UP0 USEL UR7, UR43, UR7, !UP2 ;  /* 0x000000072b078287 */ /* 0x000fe4000d000000 */
[----:B------:R-:W-:Y:S04]  /*6e70*/  @!UP0 USEL UR6, UR42, UR4, !UP1 ;  /* 0x000000042a068287 */ /* 0x000fe8000c800000 */
[----:B------:R-:W-:Y:S02]  /*6e80*/  @!UP0 UIADD3 UR4, UPT, UPT, -UR7, UR6, URZ ;  /* 0x0000000607048290 */ /* 0x000fe4000fffe1ff */
[----:B------:R-:W-:Y:S02]  /*6e90*/  @!UP0 UIADD3 UR6, UPT, UPT, UR7, -UR6, URZ ;  /* 0x8000000607068290 */ /* 0x000fe4000fffe0ff */
[----:B------:R-:W-:Y:S02]  /*6ea0*/  @!UP0 UIMAD UR43, UR4, UR5, UR43 ;  /* 0x00000005042b82a4 */ /* 0x000fe4000f8e022b */
[----:B------:R-:W-:Y:S02]  /*6eb0*/  @!UP0 UIMAD UR42, UR6, UR10, UR42 ;  /* 0x0000000a062a82a4 */ /* 0x000fe4000f8e022a */
[----:B------:R-:W-:Y:S09]  /*6ec0*/  ULOP3.LUT UP0, URZ, UR56, 0x1b0, URZ, 0xc0, !UPT ;  /* 0x000001b038ff7892 */ /* 0x000ff2000f80c0ff */
[----:B------:R-:W-:Y:S05]  /*6ed0*/  BRA.U !UP0, `(.L_x_130) ;  /* 0x0000000108407547 */ /* 0x000fea000b800000 */
[----:B------:R-:W1:Y:S01]  /*6ee0*/  LDCU.64 UR8, c[0x4][0x80] ;  /* 0x01001000ff0877ac */ /* 0x000e620008000a00 */
[----:B------:R-:W-:Y:S01]  /*6ef0*/  MOV R3, 0x0 ;  /* 0x0000000000037802 */ /* 0x000fe20000000f00 */
[----:B------:R-:W-:Y:S02]  /*6f00*/  HFMA2 R12, -RZ, RZ, 0, 5.9604644775390625e-08 ;  /* 0x00000001ff0c7431 */ /* 0x000fe400000001ff */
[----:B------:R-:W-:Y:S02]  /*6f10*/  IMAD.MOV.U32 R8, RZ, RZ, 0x70 ;  /* 0x00000070ff087424 */ /* 0x000fe400078e00ff */
[----:B------:R-:W-:Y:S01]  /*6f20*/  IMAD.MOV.U32 R13, RZ, RZ, RZ ;  /* 0x000000ffff0d7224 */ /* 0x000fe200078e00ff */
[----:B------:R-:W3:Y:S01]  /*6f30*/  LDCU.64 UR6, c[0x4][0x88] ;  /* 0x01001100ff0677ac */ /* 0x000ee20008000a00 */
[----:B------:R-:W4:Y:S01]  /*6f40*/  LDC.64 R2, c[0x4][R3] ;  /* 0x0100000003027b82 */ /* 0x000f220000000a00 */
[----:B------:R-:W2:Y:S01]  /*6f50*/  LDCU.64 UR4, c[0x4][0x8] ;  /* 0x01000100ff0477ac */ /* 0x000ea20008000a00 */
[----:B-1----:R-:W-:Y:S01]  /*6f60*/  MOV R5, UR9 ;  /* 0x0000000900057c02 */ /* 0x002fe20008000f00 */
[----:B------:R-:W-:Y:S01]  /*6f70*/  IMAD.U32 R4, RZ, RZ, UR8 ;  /* 0x00000008ff047e24 */ /* 0x000fe2000f8e00ff */
[----:B---3--:R-:W-:Y:S01]  /*6f80*/  MOV R7, UR7 ;  /* 0x0000000700077c02 */ /* 0x008fe20008000f00 */
[----:B------:R-:W-:Y:S01]  /*6f90*/  IMAD.U32 R6, RZ, RZ, UR6 ;  /* 0x00000006ff067e24 */ /* 0x000fe2000f8e00ff */
[----:B--2---:R-:W-:Y:S01]  /*6fa0*/  MOV R11, UR5 ;  /* 0x00000005000b7c02 */ /* 0x004fe20008000f00 */
[----:B------:R-:W-:Y:S02]  /*6fb0*/  IMAD.U32 R10, RZ, RZ, UR4 ;  /* 0x00000004ff0a7e24 */ /* 0x000fe4000f8e00ff */
[----:B------:R-:W-:Y:S07]  /*6fc0*/  LEPC R20, `(.L_x_130) ;  /* 0x000000001014794e */ /* 0x000fee0000000000 */
[----:B----45:R-:W-:Y:S05]  /*6fd0*/  CALL.ABS.NOINC R2 ;  /* 0x0000000002007343 */ /* 0x030fea0003c00000 */
.L_x_130:
[----:B------:R-:W-:Y:S01]  /*6fe0*/  LOP3.LUT P0, RZ, R88, 0x1b0, RZ, 0xc0, !PT ;  /* 0x000001b058ff7812 */ /* 0x000fe2000780c0ff */
[----:B------:R-:W-:Y:S11]  /*6ff0*/  BSSY.RECONVERGENT B6, `(.L_x_131) ;  /* 0x0000013000067945 */ /* 0x000ff60003800200 */
[----:B------:R-:W-:Y:S01]  /*7000*/  @!UPT UIADD3 URZ, UPT, UPT, URZ, URZ, URZ ;  /* 0x000000fffffff290 */ /* 0x000fe2000fffe0ff */
[----:B------:R-:W-:Y:S05]  /*7010*/  @!P0 BRA `(.L_x_132) ;  /* 0x0000000000408947 */ /* 0x000fea0003800000 */
        /* <DEDUP_REMOVED lines=16> */
.L_x_132:
[----:B------:R-:W-:Y:S05]  /*7120*/  BSYNC.RECONVERGENT B6 ;  /* 0x0000000000067941 */ /* 0x000fea0003800200 */
.L_x_131:
[----:B------:R-:W-:Y:S02]  /*7130*/  ISETP.NE.U32.AND P0, PT, R70, RZ, PT ;  /* 0x000000ff4600720c */ /* 0x000fe40003f05070 */
[C---:B------:R-:W-:Y:S02]  /*7140*/  ISETP.NE.U32.AND P2, PT, R76.reuse, RZ, PT ;  /* 0x000000ff4c00720c */ /* 0x040fe40003f45070 */
[----:B------:R-:W-:Y:S02]  /*7150*/  ISETP.NE.AND.EX P0, PT, R71, RZ, PT, P0 ;  /* 0x000000ff4700720c */ /* 0x000fe40003f05300 */
[----:B------:R-:W-:Y:S02]  /*7160*/  ISETP.NE.U32.AND P4, PT, R76, RZ, PT ;  /* 0x000000ff4c00720c */ /* 0x000fe40003f85070 */
[C---:B------:R-:W-:Y:S02]  /*7170*/  ISETP.NE.AND.EX P2, PT, R77.reuse, RZ, P0, P2 ;  /* 0x000000ff4d00720c */ /* 0x040fe40000745320 */
[----:B------:R-:W-:Y:S02]  /*7180*/  ISETP.NE.AND.EX P4, PT, R77, RZ, PT, P4 ;  /* 0x000000ff4d00720c */ /* 0x000fe40003f85340 */
[----:B------:R-:W-:Y:S02]  /*7190*/  ISETP.NE.U32.AND P5, PT, R74, RZ, PT ;  /* 0x000000ff4a00720c */ /* 0x000fe40003fa5070 */
[----:B------:R-:W-:Y:S02]  /*71a0*/  PLOP3.LUT P0, PT, PT, PT, PT, 0x8, 0x80 ;  /* 0x000000000080781c */ /* 0x000fe40003f0e170 */
[----:B------:R-:W-:Y:S05]  /*71b0*/  ISETP.NE.AND.EX P5, PT, R75, RZ, PT, P5 ;  /* 0x000000ff4b00720c */ /* 0x000fea0003fa5350 */
[----:B------:R-:W-:Y:S02]  /*71c0*/  @!P2 ISETP.NE.U32.AND P1, PT, R70, RZ, PT ;  /* 0x000000ff4600a20c */ /* 0x000fe40003f25070 */
[----:B------:R-:W-:Y:S02]  /*71d0*/  @!P2 PLOP3.LUT P0, PT, P4, PT, PT, 0x80, 0x8 ;  /* 0x000000000008a81c */ /* 0x000fe4000270f070 */
[----:B------:R-:W-:Y:S01]  /*71e0*/  @!P2 ISETP.NE.AND.EX P1, PT, R71, RZ, PT, P1 ;  /* 0x000000ff4700a20c */ /* 0x000fe20003f25310 */
[----:B------:R-:W-:Y:S01]  /*71f0*/  @!UPT UIADD3 URZ, UPT, UPT, URZ, URZ, URZ ;  /* 0x000000fffffff290 */ /* 0x000fe2000fffe0ff */
[----:B------:R-:W-:Y:S11]  /*7200*/  @!P4 BRA `(.L_x_133) ;  /* 0x00000000002cc947 */ /* 0x000ff60003800000 */
[----:B------:R-:W-:Y:S01]  /*7210*/  ISETP.NE.U32.AND P3, PT, R70, RZ, PT ;  /* 0x000000ff4600720c */ /* 0x000fe20003f65070 */
[----:B------:R-:W-:Y:S03]  /*7220*/  IMAD.MOV.U32 R81, RZ, RZ, 0x1 ;  /* 0x00000001ff517424 */ /* 0x000fe600078e00ff */
[----:B------:R-:W-:Y:S11]  /*7230*/  ISETP.NE.AND.EX P3, PT, R71, RZ, PT, P3 ;  /* 0x000000ff4700720c */ /* 0x000ff60003f65330 */
[----:B------:R-:W-:Y:S02]  /*7240*/  @!UPT UIADD3 URZ, UPT, UPT, URZ, URZ, URZ ;  /* 0x000000fffffff290 */ /* 0x000fe4000fffe0ff */
[----:B------:R-:W1:Y:S01]  /*7250*/  @P3 LDC.64 R2, c[0x0][0x888] ;  /* 0x00022200ff023b82 */ /* 0x000e620000000a00 */
[----:B--2---:R-:W-:Y:S04]  /*7260*/  @P3 IMAD R0, R76, UR36, RZ ;  /* 0x000000244c003c24 */ /* 0x004fe8000f8e02ff */
[----:B-1----:R-:W-:Y:S04]  /*7270*/  @P3 IMAD.WIDE R2, R0, 0x4, R2 ;  /* 0x0000000400023825 */ /* 0x002fe800078e0202 */
[----:B------:R-:W-:Y:S01]  /*7280*/  HFMA2 R0, -RZ, RZ, 0, 5.9604644775390625e-08 ;  /* 0x00000001ff007431 */ /* 0x000fe200000001ff */
[----:B-----5:R1:W5:Y:S04]  /*7290*/  @P3 LDG.E R40, desc[UR52][R2.64] ;  /* 0x0000003402283981 */ /* 0x020368000c1e1900 */
[----:B------:R-:W-:Y:S01]  /*72a0*/  @!P3 PRMT R81, R0, 0x7610, R81 ;  /* 0x000076100051b816 */ /* 0x000fe20000000051 */
[----:B-1----:R-:W3:Y:S06]  /*72b0*/  @!P3 LDC R40, c[0x0][0x880] ;  /* 0x00022000ff28bb82 */ /* 0x002eec0000000800 */
.L_x_133:
[----:B------:R-:W-:Y:S05]  /*72c0*/  @!P5 BRA `(.L_x_134) ;  /* 0x000000000020d947 */ /* 0x000fea0003800000 */
[----:B------:R-:W-:Y:S04]  /*72d0*/  ISETP.NE.U32.AND P3, PT, R72, RZ, PT ;  /* 0x000000ff4800720c */ /* 0x000fe80003f65070 */
[----:B------:R-:W-:Y:S11]  /*72e0*/  ISETP.NE.AND.EX P3, PT, R73, RZ, PT, P3 ;  /* 0x000000ff4900720c */ /* 0x000ff60003f65330 */
[----:B------:R-:W-:Y:S02]  /*72f0*/  @!UPT UIADD3 URZ, UPT, UPT, URZ, URZ, URZ ;  /* 0x000000fffffff290 */ /* 0x000fe4000fffe0ff */
[----:B------:R-:W1:Y:S01]  /*7300*/  @P3 LDC.64 R2, c[0x0][0x8a8] ;  /* 0x00022a00ff023b82 */ /* 0x000e620000000a00 */
[----:B--2---:R-:W-:Y:S04]  /*7310*/  @P3 IMAD R0, R74, UR36, RZ ;  /* 0x000000244a003c24 */ /* 0x004fe8000f8e02ff */
[----:B-1----:R-:W-:Y:S05]  /*7320*/  @P3 IMAD.WIDE R2, R0, 0x4, R2 ;  /* 0x0000000400023825 */ /* 0x002fea00078e0202 */
[----:B-----5:R1:W5:Y:S02]  /*7330*/  @P3 LDG.E R38, desc[UR52][R2.64] ;  /* 0x0000003402263981 */ /* 0x020364000c1e1900 */
[----:B-1----:R-:W4:Y:S02]  /*7340*/  @!P3 LDC R38, c[0x0][0x8a0] ;  /* 0x00022800ff26bb82 */ /* 0x002f240000000800 */
.L_x_134:
[----:B---3-5:R-:W-:Y:S01]  /*7350*/  @!P2 ISETP.NE.AND P3, PT, R40, RZ, PT ;  /* 0x000000ff2800a20c */ /* 0x028fe20003f65270 */
[----:B------:R-:W-:Y:S01]  /*7360*/  BSSY B1, `(.L_x_135) ;  /* 0x0000036000017945 */ /* 0x000fe20003800000 */
[----:B------:R-:W-:Y:S02]  /*7370*/  @!P2 SEL R2, RZ, 0xffffffff, P1 ;  /* 0xffffffffff02a807 */ /* 0x000fe40000800000 */
[----:B------:R-:W-:Y:S02]  /*7380*/  CS2R R50, SRZ ;  /* 0x0000000000327805 */ /* 0x000fe4000001ff00 */
[----:B--2---:R-:W-:Y:S02]  /*7390*/  @!P2 SEL R0, RZ, 0xffffffff, P3 ;  /* 0xffffffffff00a807 */ /* 0x004fe40001800000 */
[----:B------:R-:W-:Y:S02]  /*73a0*/  CS2R R48, SRZ ;  /* 0x0000000000307805 */ /* 0x000fe4000001ff00 */
[----:B------:R-:W-:Y:S02]  /*73b0*/  @!P2 LOP3.LUT P1, RZ, R81, 0xff, RZ, 0xc0, !PT ;  /* 0x000000ff51ffa812 */ /* 0x000fe4000782c0ff */
[----:B------:R-:W-:Y:S02]  /*73c0*/  CS2R R46, SRZ ;  /* 0x00000000002e7805 */ /* 0x000fe4000001ff00 */
[----:B------:R-:W-:Y:S02]  /*73d0*/  LEA R83, R36, UR57, 0x3 ;  /* 0x0000003924537c11 */ /* 0x000fe4000f8e18ff */
[----:B------:R-:W-:Y:S02]  /*73e0*/  CS2R R44, SRZ ;  /* 0x00000000002c7805 */ /* 0x000fe4000001ff00 */
[----:B------:R-:W-:Y:S01]  /*73f0*/  @P0 SEL R0, R2, R0, !P1 ;  /* 0x0000000002000207 */ /* 0x000fe20004800000 */
[----:B------:R-:W-:Y:S01]  /*7400*/  IMAD R2, R36, 0x20, R37 ;  /* 0x0000002024027824 */ /* 0x000fe200078e0225 */
[----:B------:R-:W-:Y:S02]  /*7410*/  SHF.L.U32 R4, R87, 0x1f, RZ ;  /* 0x0000001f57047819 */ /* 0x000fe400000006ff */
[----:B------:R-:W-:Y:S02]  /*7420*/  @!P2 LOP3.LUT R0, R0, 0x1, RZ, 0xc0, !PT ;  /* 0x000000010000a812 */ /* 0x000fe400078ec0ff */
[----:B------:R-:W-:Y:S02]  /*7430*/  PLOP3.LUT P5, PT, PT, PT, PT, 0x8, 0x80 ;  /* 0x000000000080781c */ /* 0x000fe40003fae170 */
[----:B------:R-:W-:Y:S11]  /*7440*/  ISETP.NE.U32.OR P2, PT, R0, 0x1, P2 ;  /* 0x000000010000780c */ /* 0x000ff60001745470 */
[----:B------:R-:W-:Y:S02]  /*7450*/  @!UPT UIADD3 URZ, UPT, UPT, URZ, URZ, URZ ;  /* 0x000000fffffff290 */ /* 0x000fe4000fffe0ff */
[----:B------:R-:W-:Y:S04]  /*7460*/  @P2 SHF.L.U32 R0, R85, 0x1f, RZ ;  /* 0x0000001f55002819 */ /* 0x000fe800000006ff */
[----:B------:R-:W1:Y:S01]  /*7470*/  @P2 SYNCS.PHASECHK.TRANS64.TRYWAIT P0, [UR57+0x240], R0 ;  /* 0x00024000ff0025a7 */ /* 0x000e620008001139 */
[----:B------:R2:W3:Y:S01]  /*7480*/  SYNCS.PHASECHK.TRANS64.TRYWAIT P3, [R83+URZ+0x280], R4 ;  /* 0x00028004530075a7 */ /* 0x0004e200080611ff */
[----:B-1----:R-:W-:Y:S01]  /*7490*/  @P2 PLOP3.LUT P5, PT, P0, PT, PT, 0x8, 0x80 ;  /* 0x000000000080281c */ /* 0x002fe200007ae170 */
[----:B------:R-:W-:Y:S01]  /*74a0*/  @!UPT UIADD3 URZ, UPT, UPT, URZ, URZ, URZ ;  /* 0x000000fffffff290 */ /* 0x000fe2000fffe0ff */
[----:B--23--:R-:W-:Y:S11]  /*74b0*/  @!P2 BRA `(.L_x_136) ;  /* 0x000000000080a947 */ /* 0x00cff60003800000 */
[----:B------:R-:W-:Y:S01]  /*74c0*/  ISETP.NE.U32.AND P0, PT, R70, RZ, PT ;  /* 0x000000ff4600720c */ /* 0x000fe20003f05070 */
[----:B------:R-:W-:Y:S01]  /*74d0*/  BSSY B0, `(.L_x_137) ;  /* 0x0000012000007945 */ /* 0x000fe20003800000 */
[----:B------:R-:W-:Y:S02]  /*74e0*/  ISETP.NE.AND P2, PT, R40, RZ, PT ;  /* 0x000000ff2800720c */ /* 0x000fe40003f45270 */
[----:B------:R-:W-:Y:S02]  /*74f0*/  CS2R R46, SRZ ;  /* 0x00000000002e7805 */ /* 0x000fe4000001ff00 */
[----:B------:R-:W-:Y:S02]  /*7500*/  ISETP.NE.AND.EX P0, PT, R71, RZ, PT, P0 ;  /* 0x000000ff4700720c */ /* 0x000fe40003f05300 */
[----:B------:R-:W-:Y:S02]  /*7510*/  CS2R R44, SRZ ;  /* 0x00000000002c7805 */ /* 0x000fe4000001ff00 */
[----:B------:R-:W-:Y:S02]  /*7520*/  LOP3.LUT P1, RZ, R81, 0xff, RZ, 0xc0, !PT ;  /* 0x000000ff51ff7812 */ /* 0x000fe4000782c0ff */
[----:B------:R-:W-:Y:S02]  /*7530*/  CS2R R50, SRZ ;  /* 0x0000000000327805 */ /* 0x000fe4000001ff00 */
[----:B------:R-:W-:Y:S02]  /*7540*/  SEL R0, RZ, 0xffffffff, P2 ;  /* 0xffffffffff007807 */ /* 0x000fe40001000000 */
[----:B------:R-:W-:Y:S02]  /*7550*/  CS2R R48, SRZ ;  /* 0x0000000000307805 */ /* 0x000fe4000001ff00 */
[----:B------:R-:W-:Y:S04]  /*7560*/  SEL R3, RZ, 0xffffffff, P0 ;  /* 0xffffffffff037807 */ /* 0x000fe80000000000 */
[----:B------:R-:W-:Y:S04]  /*7570*/  @P4 SEL R0, R3, R0, !P1 ;  /* 0x0000000003004207 */ /* 0x000fe80004800000 */
[----:B------:R-:W-:Y:S04]  /*7580*/  LOP3.LUT R0, R0, 0x1, RZ, 0xc0, !PT ;  /* 0x0000000100007812 */ /* 0x000fe800078ec0ff */
[----:B------:R-:W-:Y:S01]  /*7590*/  ISETP.NE.U32.AND P0, PT, R0, 0x1, PT ;  /* 0x000000010000780c */ /* 0x000fe20003f05070 */
[----:B------:R-:W-:Y:S01]  /*75a0*/  @!UPT UIADD3 URZ, UPT, UPT, URZ, URZ, URZ ;  /* 0x000000fffffff290 */ /* 0x000fe2000fffe0ff */
[----:B------:R-:W-:Y:S11]  /*75b0*/  @!P5 BRA `(.L_x_138) ;  /* 0x00000000000cd947 */ /* 0x000ff60003800000 */
[----:B------:R-:W-:Y:S04]  /*75c0*/  SHF.L.U32 R3, R85, 0x1f, RZ ;  /* 0x0000001f55037819 */ /* 0x000fe800000006ff */
[----:B------:R-:W1:Y:S02]  /*75d0*/  SYNCS.PHASECHK.TRANS64.TRYWAIT P1, [UR57+0x240], R3 ;  /* 0x00024003ff0075a7 */ /* 0x000e640008021139 */
[----:B-1----:R-:W-:Y:S05]  /*75e0*/  @!P1 BRA `(.L_x_139) ;  /* 0x0000002000b89947 */ /* 0x002fea0003800000 */
.L_x_138:
[----:B------:R-:W-:Y:S05]  /*75f0*/  BSYNC B0 ;  /* 0x0000000000007941 */ /* 0x000fea0003800000 */
.L_x_137:
[----:B------:R2:W3:Y:S01]  /*7600*/  @P0 LDS.128 R44, [R80+UR57+0x400] ;  /* 0x00040039502c0984 */ /* 0x0004e20008000c00 */
[----:B------:R-:W-:Y:S01]  /*7610*/  UIADD3 UR4, UPT, UPT, UR57, 0x248, URZ ;  /* 0x0000024839047890 */ /* 0x000fe2000fffe0ff */
[----:B------:R-:W-:Y:S02]  /*7620*/  LOP3.LUT R85, R85, 0x1, RZ, 0x3c, !PT ;  /* 0x0000000155557812 */ /* 0x000fe400078e3cff */
[----:B------:R2:W1:Y:S01]  /*7630*/  @P0 LDS.128 R48, [R79+0x10] ;  /* 0x000010004f300984 */ /* 0x0004620000000c00 */
[----:B------:R-:W-:Y:S01]  /*7640*/  UPRMT UR4, UR54, 0x654, UR4 ;  /* 0x0000065436047896 */ /* 0x000fe20008000004 */
[----:B------:R-:W-:Y:S01]  /*7650*/  @!PT LDS RZ, [RZ] ;  /* 0x00000000fffff984 */ /* 0x000fe20000000800 */
[----:B------:R-:W-:Y:S01]  /*7660*/  @!PT LDS RZ, [RZ] ;  /* 0x00000000fffff984 */ /* 0x000fe20000000800 */
[----:B------:R-:W-:Y:S01]  /*7670*/  @!PT LDS RZ, [RZ] ;  /* 0x00000000fffff984 */ /* 0x000fe20000000800 */
[----:B------:R-:W-:Y:S01]  /*7680*/  @!PT LDS RZ, [RZ] ;  /* 0x00000000fffff984 */ /* 0x000fe20000000800 */
[----:B------:R5:W-:Y:S06]  /*7690*/  MEMBAR.ALL.CTA ;  /* 0x0000000000007992 */ /* 0x000bec0000008000 */
[----:B-----5:R-:W5:Y:S02]  /*76a0*/  FENCE.VIEW.ASYNC.S ;  /* 0x00000000000073c6 */ /* 0x020f640000000000 */
[----:B-----5:R-:W-:Y:S03]  /*76b0*/  SYNCS.ARRIVE.TRANS64.RED.A1T0 RZ, [UR4], RZ ;  /* 0x000000ffffff79a7 */ /* 0x020fe60008100404 */
.L_x_136:
[----:B------:R-:W-:Y:S05]  /*76c0*/  BSYNC B1 ;  /* 0x0000000000017941 */ /* 0x000fea0003800000 */
.L_x_135:
[----:B-1----:R-:W-:Y:S04]  /*76d0*/  SHF.R.U32.HI R0, RZ, 0x15, R2 ;  /* 0x00000015ff007819 */ /* 0x002fe80000011602 */
[----:B------:R-:W-:Y:S01]  /*76e0*/  LOP3.LUT P0, RZ, R0, 0x3, R82, 0x48, !PT ;  /* 0x0000000300ff7812 */ /* 0x000fe20007804852 */
[----:B------:R-:W-:Y:S01]  /*76f0*/  @!UPT UIADD3 URZ, UPT, UPT, URZ, URZ, URZ ;  /* 0x000000fffffff290 */ /* 0x000fe2000fffe0ff */
[----:B------:R-:W-:Y:S11]  /*7700*/  @P3 BRA `(.L_x_140) ;  /* 0x0000000000083947 */ /* 0x000ff60003800000 */
[----:B------:R-:W1:Y:S02]  /*7710*/  SYNCS.PHASECHK.TRANS64.TRYWAIT P1, [R83+URZ+0x280], R4 ;  /* 0x00028004530075a7 */ /* 0x000e6400080211ff */
[----:B-1----:R-:W-:Y:S05]  /*7720*/  @!P1 BRA `(.L_x_141) ;  /* 0x0000002000809947 */ /* 0x002fea0003800000 */
.L_x_140:
[----:B------:R-:W-:Y:S05]  /*7730*/  @!P0 BRA `(.L_x_142) ;  /* 0x0000000000408947 */ /* 0x000fea0003800000 */
[----:B------:R-:W1:Y:S01]  /*7740*/  LDCU.64 UR8, c[0x4][0x70] ;  /* 0x01000e00ff0877ac */ /* 0x000e620008000a00 */
[----:B------:R-:W-:Y:S01]  /*7750*/  MOV R15, 0x0 ;  /* 0x00000000000f7802 */ /* 0x000fe20000000f00 */
[----:B------:R-:W-:Y:S02]  /*7760*/  HFMA2 R12, -RZ, RZ, 0, 5.9604644775390625e-08 ;  /* 0x00000001ff0c7431 */ /* 0x000fe400000001ff */
[----:B------:R-:W-:Y:S02]  /*7770*/  IMAD.MOV.U32 R8, RZ, RZ, 0x192 ;  /* 0x00000192ff087424 */ /* 0x000fe400078e00ff */
[----:B------:R-:W-:Y:S01]  /*7780*/  IMAD.MOV.U32 R13, RZ, RZ, RZ ;  /* 0x000000ffff0d7224 */ /* 0x000fe200078e00ff */
[----:B------:R-:W5:Y:S01]  /*7790*/  LDCU.64 UR6, c[0x4][0x78] ;  /* 0x01000f00ff0677ac */ /* 0x000f620008000a00 */
[----:B------:R-:W2:Y:S01]  /*77a0*/  LDC.64 R14, c[0x4][R15] ;  /* 0x010000000f0e7b82 */ /* 0x000ea20000000a00 */
[----:B------:R-:W3:Y:S01]  /*77b0*/  LDCU.64 UR4, c[0x4][0x10] ;  /* 0x01000200ff0477ac */ /* 0x000ee20008000a00 */
[----:B-1----:R-:W-:Y:S01]  /*77c0*/  MOV R5, UR9 ;  /* 0x0000000900057c02 */ /* 0x002fe20008000f00 */
[----:B------:R-:W-:Y:S01]  /*77d0*/  IMAD.U32 R4, RZ, RZ, UR8 ;  /* 0x00000008ff047e24 */ /* 0x000fe2000f8e00ff */
[----:B-----5:R-:W-:Y:S01]  /*77e0*/  MOV R7, UR7 ;  /* 0x0000000700077c02 */ /* 0x020fe20008000f00 */
[----:B------:R-:W-:Y:S01]  /*77f0*/  IMAD.U32 R6, RZ, RZ, UR6 ;  /* 0x00000006ff067e24 */ /* 0x000fe2000f8e00ff */
[----:B---3--:R-:W-:Y:S01]  /*7800*/  MOV R11, UR5 ;  /* 0x00000005000b7c02 */ /* 0x008fe20008000f00 */
[----:B------:R-:W-:Y:S02]  /*7810*/  IMAD.U32 R10, RZ, RZ, UR4 ;  /* 0x00000004ff0a7e24 */ /* 0x000fe4000f8e00ff */
[----:B------:R-:W-:Y:S07]  /*7820*/  LEPC R20, `(.L_x_142) ;  /* 0x000000001014794e */ /* 0x000fee0000000000 */
[----:B--2-4-:R-:W-:Y:S05]  /*7830*/  CALL.ABS.NOINC R14 ;  /* 0x000000000e007343 */ /* 0x014fea0003c00000 */
.L_x_142:
[----:B------:R-:W-:Y:S01]  /*7840*/  LOP3.LUT P0, RZ, R78, 0x60, RZ, 0xc0, !PT ;  /* 0x000000604eff7812 */ /* 0x000fe2000780c0ff */
[----:B------:R-:W-:Y:S05]  /*7850*/  WARPSYNC.ALL ;  /* 0x0000000000007948 */ /* 0x000fea0003800000 */
[----:B------:R-:W-:Y:S01]  /*7860*/  R2UR UR4, R2 ;  /* 0x00000000020472ca */ /* 0x000fe200000e0000 */
[----:B---3--:R-:W-:Y:S01]  /*7870*/  IMAD.U32 R64, R46, 0x10000, RZ ;  /* 0x000100002e407824 */ /* 0x008fe200078e00ff */
[----:B------:R-:W-:Y:S01]  /*7880*/  SHF.L.U32 R41, R44, 0x10, RZ ;  /* 0x000000102c297819 */ /* 0x000fe200000006ff */
[----:B------:R-:W-:Y:S01]  /*7890*/  IMAD.U32 R63, R48, 0x10000, RZ ;  /* 0x00010000303f7824 */ /* 0x000fe200078e00ff */
[----:B------:R-:W-:Y:S01]  /*78a0*/  PRMT R39, R44, 0x8880, RZ ;  /* 0x000088802c277816 */ /* 0x000fe200000000ff */
[----:B------:R-:W-:Y:S01]  /*78b0*/  IMAD.U32 R53, R50, 0x10000, RZ ;  /* 0x0001000032357824 */ /* 0x000fe200078e00ff */
[----:B------:R-:W-:Y:S01]  /*78c0*/  SHF.L.U32 R42, R44, 0x8, RZ ;  /* 0x000000082c2a7819 */ /* 0x000fe200000006ff */
[----:B------:R-:W-:Y:S01]  /*78d0*/  BSSY.RECONVERGENT B0, `(.L_x_143) ;  /* 0x000009e000007945 */ /* 0x000fe20003800200 */
[----:B------:R-:W-:Y:S02]  /*78e0*/  SHF.R.S32.HI R41, RZ, 0x18, R41 ;  /* 0x00000018ff297819 */ /* 0x000fe40000011429 */
[----:B------:R-:W-:Y:S02]  /*78f0*/  SHF.R.S32.HI R42, RZ, 0x18, R42 ;  /* 0x00000018ff2a7819 */ /* 0x000fe4000001142a */
[----:B------:R-:W-:Y:S01]  /*7900*/  SHF.R.S32.HI R43, RZ, 0x18, R44 ;  /* 0x00000018ff2b7819 */ /* 0x000fe2000001142c */
[----:B------:R-:W1:Y:S01]  /*7910*/  LDTM.x32 R4, tmem[UR4] ;  /* 0x00000004000479ee */ /* 0x000e6200082c0000 */
[----:B------:R-:W-:Y:S01]  /*7920*/  NOP ;  /* 0x0000000000007918 */ /* 0x000fe20000000000 */
[----:B------:R-:W-:Y:S02]  /*7930*/  IADD3 R83, PT, PT, R83, 0x2a0, RZ ;  /* 0x000002a053537810 */ /* 0x000fe40007ffe0ff */
[----:B------:R-:W-:Y:S02]  /*7940*/  PRMT R69, R45, 0x8880, RZ ;  /* 0x000088802d457816 */ /* 0x000fe400000000ff */
[----:B------:R-:W-:Y:S02]  /*7950*/  LOP3.LUT R83, R83, 0xfefffff8, RZ, 0xc0, !PT ;  /* 0xfefffff853537812 */ /* 0x000fe400078ec0ff */
[----:B------:R-:W-:Y:S02]  /*7960*/  SHF.L.U32 R68, R45, 0x10, RZ ;  /* 0x000000102d447819 */ /* 0x000fe400000006ff */
[----:B-1----:R1:W-:Y:S01]  /*7970*/  SYNCS.ARRIVE.TRANS64.RED.A1T0 RZ, [R83+URZ], RZ ;  /* 0x000000ff53ff79a7 */ /* 0x0023e200081004ff */
[----:B------:R-:W-:Y:S02]  /*7980*/  SHF.R.S32.HI R44, RZ, 0x18, R45 ;  /* 0x00000018ff2c7819 */ /* 0x000fe4000001142d */
[----:B------:R-:W-:Y:S02]  /*7990*/  PRMT R66, R46, 0x8880, RZ ;  /* 0x000088802e427816 */ /* 0x000fe400000000ff */
[C---:B------:R-:W-:Y:S02]  /*79a0*/  PRMT R60, R47.reuse, 0x8880, RZ ;  /* 0x000088802f3c7816 */ /* 0x040fe400000000ff */
[C---:B------:R-:W-:Y:S02]  /*79b0*/  SHF.L.U32 R59, R47.reuse, 0x10, RZ ;  /* 0x000000102f3b7819 */ /* 0x040fe400000006ff */
[----:B------:R-:W-:Y:S02]  /*79c0*/  SHF.L.U32 R58, R47, 0x8, RZ ;  /* 0x000000082f3a7819 */ /* 0x000fe400000006ff */
[C---:B------:R-:W-:Y:S02]  /*79d0*/  PRMT R65, R48.reuse, 0x8880, RZ ;  /* 0x0000888030417816 */ /* 0x040fe400000000ff */
[----:B------:R-:W-:Y:S01]  /*79e0*/  SHF.L.U32 R62, R48, 0x8, RZ ;  /* 0x00000008303e7819 */ /* 0x000fe200000006ff */
[C---:B----4-:R-:W-:Y:S01]  /*79f0*/  IMAD R0, R38.reuse, R4, RZ ;  /* 0x0000000426007224 */ /* 0x050fe200078e02ff */
[----:B------:R-:W-:Y:S01]  /*7a00*/  SHF.R.S32.HI R4, RZ, 0x18, R68 ;  /* 0x00000018ff047819 */ /* 0x000fe20000011444 */
[C---:B------:R-:W-:Y:S01]  /*7a10*/  IMAD R2, R38.reuse, R5, RZ ;  /* 0x0000000526027224 */ /* 0x040fe200078e02ff */
[C---:B------:R-:W-:Y:S01]  /*7a20*/  PRMT R57, R49.reuse, 0x8880, RZ ;  /* 0x0000888031397816 */ /* 0x040fe200000000ff */
[C---:B------:R-:W-:Y:S01]  /*7a30*/  IMAD R3, R38.reuse, R6, RZ ;  /* 0x0000000626037224 */ /* 0x040fe200078e02ff */
[----:B------:R-:W-:Y:S01]  /*7a40*/  SHF.L.U32 R56, R49, 0x10, RZ ;  /* 0x0000001031387819 */ /* 0x000fe200000006ff */
[----:B------:R-:W-:Y:S01]  /*7a50*/  IMAD R0, R39, R40, R0 ;  /* 0x0000002827007224 */ /* 0x000fe200078e0200 */
[----:B------:R-:W-:Y:S01]  /*7a60*/  MOV R39, R66 ;  /* 0x0000004200277202 */ /* 0x000fe20000000f00 */
[----:B------:R-:W-:Y:S01]  /*7a70*/  IMAD R7, R38, R7, RZ ;  /* 0x0000000726077224 */ /* 0x000fe200078e02ff */
[----:B------:R-:W-:Y:S01]  /*7a80*/  SHF.L.U32 R55, R49, 0x8, RZ ;  /* 0x0000000831377819 */ /* 0x000fe200000006ff */
[-C--:B------:R-:W-:Y:S01]  /*7a90*/  IMAD R2, R41, R40.reuse, R2 ;  /* 0x0000002829027224 */ /* 0x080fe200078e0202 */
[----:B------:R-:W-:Y:S01]  /*7aa0*/  SHF.R.S32.HI R41, RZ, 0x18, R48 ;  /* 0x00000018ff297819 */ /* 0x000fe20000011430 */
[-C--:B------:R-:W-:Y:S01]  /*7ab0*/  IMAD R3, R42, R40.reuse, R3 ;  /* 0x000000282a037224 */ /* 0x080fe200078e0203 */
[----:B------:R-:W-:Y:S01]  /*7ac0*/  SHF.L.U32 R48, R51, 0x8, RZ ;  /* 0x0000000833307819 */ /* 0x000fe200000006ff */
[----:B------:R-:W-:Y:S01]  /*7ad0*/  IMAD R7, R43, R40, R7 ;  /* 0x000000282b077224 */ /* 0x000fe200078e0207 */
[----:B------:R-:W-:Y:S01]  /*7ae0*/  SHF.L.U32 R67, R45, 0x8, RZ ;  /* 0x000000082d437819 */ /* 0x000fe200000006ff */
[C---:B------:R-:W-:Y:S01]  /*7af0*/  IMAD R8, R38.reuse, R8, RZ ;  /* 0x0000000826087224 */ /* 0x040fe200078e02ff */
[----:B------:R-:W-:Y:S01]  /*7b00*/  SHF.R.S32.HI R45, RZ, 0x18, R46 ;  /* 0x00000018ff2d7819 */ /* 0x000fe2000001142e */
[----:B------:R-:W-:Y:S01]  /*7b10*/  IMAD R9, R38, R9, RZ ;  /* 0x0000000926097224 */ /* 0x000fe200078e02ff */
[----:B------:R-:W-:Y:S01]  /*7b20*/  SHF.L.U32 R61, R46, 0x8, RZ ;  /* 0x000000082e3d7819 */ /* 0x000fe200000006ff */
[C---:B------:R-:W-:Y:S01]  /*7b30*/  IMAD R10, R38.reuse, R10, RZ ;  /* 0x0000000a260a7224 */ /* 0x040fe200078e02ff */
[----:B------:R-:W-:Y:S01]  /*7b40*/  SHF.R.S32.HI R46, RZ, 0x18, R47 ;  /* 0x00000018ff2e7819 */ /* 0x000fe2000001142f */
[C---:B------:R-:W-:Y:S01]  /*7b50*/  IMAD R11, R38.reuse, R11, RZ ;  /* 0x0000000b260b7224 */ /* 0x040fe200078e02ff */
[----:B------:R-:W-:Y:S01]  /*7b60*/  SHF.R.S32.HI R42, RZ, 0x18, R49 ;  /* 0x00000018ff2a7819 */ /* 0x000fe20000011431 */
[----:B------:R-:W-:Y:S01]  /*7b70*/  IMAD R6, R38, R15, RZ ;  /* 0x0000000f26067224 */ /* 0x000fe200078e02ff */
[----:B------:R-:W-:Y:S01]  /*7b80*/  PRMT R54, R50, 0x8880, RZ ;  /* 0x0000888032367816 */ /* 0x000fe200000000ff */
[----:B------:R-:W-:Y:S01]  /*7b90*/  IMAD R15, R38, R20, RZ ;  /* 0x00000014260f7224 */ /* 0x000fe200078e02ff */
[----:B------:R-:W-:Y:S01]  /*7ba0*/  SHF.L.U32 R52, R50, 0x8, RZ ;  /* 0x0000000832347819 */ /* 0x000fe200000006ff */
[C---:B------:R-:W-:Y:S01]  /*7bb0*/  IMAD R20, R38.reuse, R25, RZ ;  /* 0x0000001926147224 */ /* 0x040fe200078e02ff */
[----:B------:R-:W-:Y:S01]  /*7bc0*/  SHF.R.S32.HI R43, RZ, 0x18, R50 ;  /* 0x00000018ff2b7819 */ /* 0x000fe20000011432 */
[C---:B------:R-:W-:Y:S01]  /*7bd0*/  IMAD R25, R38.reuse, R30, RZ ;  /* 0x0000001e26197224 */ /* 0x040fe200078e02ff */
[C---:B------:R-:W-:Y:S01]  /*7be0*/  PRMT R50, R51.reuse, 0x8880, RZ ;  /* 0x0000888033327816 */ /* 0x040fe200000000ff */
[C---:B------:R-:W-:Y:S01]  /*7bf0*/  IMAD R30, R38.reuse, R35, RZ ;  /* 0x00000023261e7224 */ /* 0x040fe200078e02ff */
[----:B------:R-:W-:Y:S02]  /*7c00*/  SHF.L.U32 R49, R51, 0x10, RZ ;  /* 0x0000001033317819 */ /* 0x000fe400000006ff */
[----:B------:R-:W-:Y:S02]  /*7c10*/  SHF.R.S32.HI R47, RZ, 0x18, R51 ;  /* 0x00000018ff2f7819 */ /* 0x000fe40000011433 */
[----:B------:R-:W-:Y:S01]  /*7c20*/  I2IP.S8.S32.SAT R51, R7, R3, RZ ;  /* 0x0000000307337239 */ /* 0x000fe200000014ff */
[----:B------:R-:W-:Y:S01]  /*7c30*/  IMAD.MOV.U32 R3, RZ, RZ, R69 ;  /* 0x000000ffff037224 */ /* 0x000fe200078e0045 */
[----:B------:R-:W-:Y:S01]  /*7c40*/  SHF.R.S32.HI R5, RZ, 0x18, R67 ;  /* 0x00000018ff057819 */ /* 0x000fe20000011443 */
[----:B------:R-:W-:Y:S01]  /*7c50*/  IMAD R7, R38, R16, RZ ;  /* 0x0000001026077224 */ /* 0x000fe200078e02ff */
[----:B------:R-:W-:Y:S01]  /*7c60*/  IADD3 R36, PT, PT, R36, 0x1, RZ ;  /* 0x0000000124247810 */ /* 0x000fe20007ffe0ff */
[-C--:B------:R-:W-:Y:S02]  /*7c70*/  IMAD R8, R3, R40.reuse, R8 ;  /* 0x0000002803087224 */ /* 0x080fe400078e0208 */
[-C--:B------:R-:W-:Y:S02]  /*7c80*/  IMAD R9, R4, R40.reuse, R9 ;  /* 0x0000002804097224 */ /* 0x080fe400078e0209 */
[-C--:B------:R-:W-:Y:S02]  /*7c90*/  IMAD R10, R5, R40.reuse, R10 ;  /* 0x00000028050a7224 */ /* 0x080fe400078e020a */
[----:B------:R-:W-:Y:S02]  /*7ca0*/  IMAD R11, R44, R40, R11 ;  /* 0x000000282c0b7224 */ /* 0x000fe400078e020b */
[C---:B------:R-:W-:Y:S02]  /*7cb0*/  IMAD R3, R38.reuse, R12, RZ ;  /* 0x0000000c26037224 */ /* 0x040fe400078e02ff */
[C---:B------:R-:W-:Y:S01]  /*7cc0*/  IMAD R12, R38.reuse, R17, RZ ;  /* 0x00000011260c7224 */ /* 0x040fe200078e02ff */
[----:B------:R-:W-:Y:S01]  /*7cd0*/  I2IP.S8.S32.SAT R11, R11, R10, RZ ;  /* 0x0000000a0b0b7239 */ /* 0x000fe200000014ff */
[C---:B------:R-:W-:Y:S01]  /*7ce0*/  IMAD R17, R38.reuse, R22, RZ ;  /* 0x0000001626117224 */ /* 0x040fe200078e02ff */
[----:B------:R-:W-:Y:S01]  /*7cf0*/  SHF.R.S32.HI R10, RZ, 0x18, R64 ;  /* 0x00000018ff0a7819 */ /* 0x000fe20000011440 */
[C---:B------:R-:W-:Y:S02]  /*7d00*/  IMAD R22, R38.reuse, R27, RZ ;  /* 0x0000001b26167224 */ /* 0x040fe400078e02ff */
[----:B------:R-:W-:Y:S01]  /*7d10*/  IMAD R27, R38, R32, RZ ;  /* 0x00000020261b7224 */ /* 0x000fe200078e02ff */
[----:B------:R-:W-:Y:S01]  /*7d20*/  I2IP.S8.S32.SAT R32, R2, R0, R51 ;  /* 0x0000000002207239 */ /* 0x000fe20000001433 */
[C---:B------:R-:W-:Y:S01]  /*7d30*/  IMAD R4, R38.reuse, R13, RZ ;  /* 0x0000000d26047224 */ /* 0x040fe200078e02ff */
[----:B------:R-:W-:Y:S01]  /*7d40*/  SHF.R.S32.HI R0, RZ, 0x18, R61 ;  /* 0x00000018ff007819 */ /* 0x000fe2000001143d */
[C---:B------:R-:W-:Y:S01]  /*7d50*/  IMAD R5, R38.reuse, R14, RZ ;  /* 0x0000000e26057224 */ /* 0x040fe200078e02ff */
[----:B------:R-:W-:Y:S01]  /*7d60*/  MOV R2, R60 ;  /* 0x0000003c00027202 */ /* 0x000fe20000000f00 */
[C---:B------:R-:W-:Y:S02]  /*7d70*/  IMAD R13, R38.reuse, R18, RZ ;  /* 0x00000012260d7224 */ /* 0x040fe400078e02ff */
[----:B------:R-:W-:Y:S02]  /*7d80*/  IMAD R3, R39, R40, R3 ;  /* 0x0000002827037224 */ /* 0x000fe400078e0203 */
[C---:B------:R-:W-:Y:S02]  /*7d90*/  IMAD R18, R38.reuse, R23, RZ ;  /* 0x0000001726127224 */ /* 0x040fe400078e02ff */
[----:B------:R-:W-:Y:S02]  /*7da0*/  IMAD R23, R38, R28, RZ ;  /* 0x0000001c26177224 */ /* 0x000fe400078e02ff */
[----:B------:R-:W-:Y:S02]  /*7db0*/  IMAD R4, R10, R40, R4 ;  /* 0x000000280a047224 */ /* 0x000fe400078e0204 */
[----:B------:R-:W-:Y:S01]  /*7dc0*/  IMAD R28, R38, R33, RZ ;  /* 0x00000021261c7224 */ /* 0x000fe200078e02ff */
[----:B------:R-:W-:Y:S01]  /*7dd0*/  I2IP.S8.S32.SAT R33, R9, R8, R11 ;  /* 0x0000000809217239 */ /* 0x000fe2000000140b */
[-C--:B------:R-:W-:Y:S01]  /*7de0*/  IMAD R5, R0, R40.reuse, R5 ;  /* 0x0000002800057224 */ /* 0x080fe200078e0205 */
[----:B------:R-:W-:Y:S01]  /*7df0*/  SHF.R.S32.HI R8, RZ, 0x18, R59 ;  /* 0x00000018ff087819 */ /* 0x000fe2000001143b */
[-C--:B------:R-:W-:Y:S01]  /*7e00*/  IMAD R6, R45, R40.reuse, R6 ;  /* 0x000000282d067224 */ /* 0x080fe200078e0206 */
[----:B------:R-:W-:Y:S01]  /*7e10*/  SHF.R.S32.HI R9, RZ, 0x18, R58 ;  /* 0x00000018ff097819 */ /* 0x000fe2000001143a */
[-C--:B------:R-:W-:Y:S01]  /*7e20*/  IMAD R7, R2, R40.reuse, R7 ;  /* 0x0000002802077224 */ /* 0x080fe200078e0207 */
[----:B------:R-:W-:Y:S01]  /*7e30*/  MOV R0, R65 ;  /* 0x0000004100007202 */ /* 0x000fe20000000f00 */
[----:B------:R-:W-:Y:S01]  /*7e40*/  IMAD R14, R38, R19, RZ ;  /* 0x00000013260e7224 */ /* 0x000fe200078e02ff */
[----:B------:R-:W-:Y:S01]  /*7e50*/  I2IP.S8.S32.SAT R5, R6, R5, RZ ;  /* 0x0000000506057239 */ /* 0x000fe200000014ff */
[-C--:B------:R-:W-:Y:S01]  /*7e60*/  IMAD R12, R8, R40.reuse, R12 ;  /* 0x00000028080c7224 */ /* 0x080fe200078e020c */
[----:B------:R-:W-:Y:S01]  /*7e70*/  SHF.R.S32.HI R2, RZ, 0x18, R63 ;  /* 0x00000018ff027819 */ /* 0x000fe2000001143f */
[-C--:B------:R-:W-:Y:S01]  /*7e80*/  IMAD R13, R9, R40.reuse, R13 ;  /* 0x00000028090d7224 */ /* 0x080fe200078e020d */
[----:B------:R-:W-:Y:S01]  /*7e90*/  SHF.R.S32.HI R8, RZ, 0x18, R62 ;  /* 0x00000018ff087819 */ /* 0x000fe2000001143e */
[----:B------:R-:W-:Y:S02]  /*7ea0*/  IMAD R16, R38, R21, RZ ;  /* 0x0000001526107224 */ /* 0x000fe400078e02ff */
[-C--:B------:R-:W-:Y:S02]  /*7eb0*/  IMAD R14, R46, R40.reuse, R14 ;  /* 0x000000282e0e7224 */ /* 0x080fe400078e020e */
[-C--:B------:R-:W-:Y:S02]  /*7ec0*/  IMAD R15, R0, R40.reuse, R15 ;  /* 0x00000028000f7224 */ /* 0x080fe400078e020f */
[----:B------:R-:W-:Y:S01]  /*7ed0*/  IMAD R16, R2, R40, R16 ;  /* 0x0000002802107224 */ /* 0x000fe200078e0210 */
[----:B------:R-:W-:Y:S01]  /*7ee0*/  I2IP.S8.S32.SAT R13, R14, R13, RZ ;  /* 0x0000000d0e0d7239 */ /* 0x000fe200000014ff */
[C---:B------:R-:W-:Y:S01]  /*7ef0*/  IMAD R19, R38.reuse, R24, RZ ;  /* 0x0000001826137224 */ /* 0x040fe200078e02ff */
[----:B------:R-:W-:Y:S01]  /*7f00*/  SHF.R.S32.HI R2, RZ, 0x18, R56 ;  /* 0x00000018ff027819 */ /* 0x000fe20000011438 */
[----:B------:R-:W-:Y:S01]  /*7f10*/  IMAD R24, R38, R29, RZ ;  /* 0x0000001d26187224 */ /* 0x000fe200078e02ff */
[----:B------:R-:W-:Y:S01]  /*7f20*/  I2IP.S8.S32.SAT R35, R12, R7, R13 ;  /* 0x000000070c237239 */ /* 0x000fe2000000140d */
[----:B------:R-:W-:Y:S02]  /*7f30*/  IMAD R17, R8, R40, R17 ;  /* 0x0000002808117224 */ /* 0x000fe400078e0211 */
[----:B------:R-:W-:Y:S02]  /*7f40*/  IMAD.MOV.U32 R0, RZ, RZ, R57 ;  /* 0x000000ffff007224 */ /* 0x000fe400078e0039 */
[----:B------:R-:W-:Y:S01]  /*7f50*/  IMAD R29, R38, R34, RZ ;  /* 0x00000022261d7224 */ /* 0x000fe200078e02ff */
[----:B------:R-:W-:Y:S01]  /*7f60*/  I2IP.S8.S32.SAT R34, R4, R3, R5 ;  /* 0x0000000304227239 */ /* 0x000fe20000001405 */
[-C--:B------:R-:W-:Y:S01]  /*7f70*/  IMAD R18, R41, R40.reuse, R18 ;  /* 0x0000002829127224 */ /* 0x080fe200078e0212 */
[----:B------:R-:W-:Y:S01]  /*7f80*/  SHF.R.S32.HI R3, RZ, 0x18, R55 ;  /* 0x00000018ff037819 */ /* 0x000fe20000011437 */
[----:B------:R-:W-:Y:S01]  /*7f90*/  IMAD R19, R0, R40, R19 ;  /* 0x0000002800137224 */ /* 0x000fe200078e0213 */
[----:B------:R-:W-:Y:S01]  /*7fa0*/  MOV R0, R54 ;  /* 0x0000003600007202 */ /* 0x000fe20000000f00 */
[----:B------:R1:W-:Y:S01]  /*7fb0*/  STS.128 [R80+UR57+0x1400], R32 ;  /* 0x0014002050007988 */ /* 0x0003e20008000c39 */
[----:B------:R-:W-:Y:S01]  /*7fc0*/  SHF.R.S32.HI R4, RZ, 0x18, R48 ;  /* 0x00000018ff047819 */ /* 0x000fe20000011430 */
[----:B------:R-:W-:Y:S01]  /*7fd0*/  IMAD R21, R38, R26, RZ ;  /* 0x0000001a26157224 */ /* 0x000fe200078e02ff */
[----:B------:R-:W-:Y:S01]  /*7fe0*/  I2IP.S8.S32.SAT R17, R18, R17, RZ ;  /* 0x0000001112117239 */ /* 0x000fe200000014ff */
[-C--:B------:R-:W-:Y:S01]  /*7ff0*/  IMAD R20, R2, R40.reuse, R20 ;  /* 0x0000002802147224 */ /* 0x080fe200078e0214 */
[----:B------:R-:W-:Y:S01]  /*8000*/  SHF.R.S32.HI R2, RZ, 0x18, R53 ;  /* 0x00000018ff027819 */ /* 0x000fe20000011435 */
[-C--:B------:R-:W-:Y:S01]  /*8010*/  IMAD R21, R3, R40.reuse, R21 ;  /* 0x0000002803157224 */ /* 0x080fe200078e0215 */
[----:B------:R-:W-:Y:S01]  /*8020*/  SHF.R.S32.HI R3, RZ, 0x18, R49 ;  /* 0x00000018ff037819 */ /* 0x000fe20000011431 */
[-C--:B------:R-:W-:Y:S01]  /*8030*/  IMAD R22, R42, R40.reuse, R22 ;  /* 0x000000282a167224 */ /* 0x080fe200078e0216 */
[----:B------:R-:W-:Y:S01]  /*8040*/  I2IP.S8.S32.SAT R16, R16, R15, R17 ;  /* 0x0000000f10107239 */ /* 0x000fe20000001411 */
[-C--:B------:R-:W-:Y:S01]  /*8050*/  IMAD R23, R0, R40.reuse, R23 ;  /* 0x0000002800177224 */ /* 0x080fe200078e0217 */
[----:B------:R-:W-:Y:S01]  /*8060*/  SHF.R.S32.HI R0, RZ, 0x18, R52 ;  /* 0x00000018ff007819 */ /* 0x000fe20000011434 */
[----:B------:R-:W-:Y:S01]  /*8070*/  IMAD R24, R2, R40, R24 ;  /* 0x0000002802187224 */ /* 0x000fe200078e0218 */
[----:B------:R-:W-:Y:S01]  /*8080*/  MOV R2, R50 ;  /* 0x0000003200027202 */ /* 0x000fe20000000f00 */
[----:B------:R-:W-:Y:S01]  /*8090*/  IMAD R26, R38, R31, RZ ;  /* 0x0000001f261a7224 */ /* 0x000fe200078e02ff */
[----:B------:R-:W-:Y:S01]  /*80a0*/  I2IP.S8.S32.SAT R17, R22, R21, RZ ;  /* 0x0000001516117239 */ /* 0x000fe200000014ff */
[-C--:B------:R-:W-:Y:S02]  /*80b0*/  IMAD R25, R0, R40.reuse, R25 ;  /* 0x0000002800197224 */ /* 0x080fe400078e0219 */
[-C--:B------:R-:W-:Y:S01]  /*80c0*/  IMAD R26, R43, R40.reuse, R26 ;  /* 0x000000282b1a7224 */ /* 0x080fe200078e021a */
[----:B------:R-:W-:Y:S01]  /*80d0*/  I2IP.S8.S32.SAT R17, R20, R19, R17 ;  /* 0x0000001314117239 */ /* 0x000fe20000001411 */
[-C--:B------:R-:W-:Y:S02]  /*80e0*/  IMAD R27, R2, R40.reuse, R27 ;  /* 0x00000028021b7224 */ /* 0x080fe400078e021b */
[-C--:B------:R-:W-:Y:S01]  /*80f0*/  IMAD R28, R3, R40.reuse, R28 ;  /* 0x00000028031c7224 */ /* 0x080fe200078e021c */
[----:B------:R-:W-:Y:S01]  /*8100*/  I2IP.S8.S32.SAT R18, R26, R25, RZ ;  /* 0x000000191a127239 */ /* 0x000fe200000014ff */
[-C--:B------:R-:W-:Y:S02]  /*8110*/  IMAD R29, R4, R40.reuse, R29 ;  /* 0x00000028041d7224 */ /* 0x080fe400078e021d */
[----:B------:R-:W-:Y:S01]  /*8120*/  IMAD R30, R47, R40, R30 ;  /* 0x000000282f1e7224 */ /* 0x000fe200078e021e */
[----:B------:R-:W-:Y:S04]  /*8130*/  I2IP.S8.S32.SAT R18, R24, R23, R18 ;  /* 0x0000001718127239 */ /* 0x000fe80000001412 */
[----:B------:R-:W-:Y:S04]  /*8140*/  I2IP.S8.S32.SAT R29, R30, R29, RZ ;  /* 0x0000001d1e1d7239 */ /* 0x000fe800000014ff */
[----:B------:R-:W-:Y:S05]  /*8150*/  I2IP.S8.S32.SAT R19, R28, R27, R29 ;  /* 0x0000001b1c137239 */ /* 0x000fea000000141d */
[----:B------:R1:W-:Y:S01]  /*8160*/  STS.128 [R79+0x1010], R16 ;  /* 0x001010104f007388 */ /* 0x0003e20000000c00 */
[----:B------:R-:W-:Y:S01]  /*8170*/  @!PT LDS RZ, [RZ] ;  /* 0x00000000fffff984 */ /* 0x000fe20000000800 */
[----:B------:R-:W-:Y:S01]  /*8180*/  @!PT LDS RZ, [RZ] ;  /* 0x00000000fffff984 */ /* 0x000fe20000000800 */
[----:B------:R-:W-:Y:S01]  /*8190*/  @!PT LDS RZ, [RZ] ;  /* 0x00000000fffff984 */ /* 0x000fe20000000800 */
[----:B------:R-:W-:Y:S01]  /*81a0*/  @!PT LDS RZ, [RZ] ;  /* 0x00000000fffff984 */ /* 0x000fe20000000800 */
[----:B------:R3:W-:Y:S07]  /*81b0*/  MEMBAR.ALL.CTA ;  /* 0x0000000000007992 */ /* 0x0007ee0000008000 */
[----:B---3--:R-:W3:Y:S02]  /*81c0*/  FENCE.VIEW.ASYNC.S ;  /* 0x00000000000073c6 */ /* 0x008ee40000000000 */
[----:B---3--:R-:W-:Y:S06]  /*81d0*/  BAR.SYNC.DEFER_BLOCKING 0x1, 0x80 ;  /* 0x0042000000007b1d */ /* 0x008fec0000010000 */
[----:B------:R-:W-:Y:S05]  /*81e0*/  @P0 BRA `(.L_x_144) ;  /* 0x0000000000300947 */ /* 0x000fea0003800000 */
[----:B------:R-:W-:Y:S02]  /*81f0*/  UIADD3 UR10, UPT, UPT, UR57, 0x1400, URZ ;  /* 0x00001400390a7890 */ /* 0x000fe4000fffe0ff */
[----:B------:R-:W-:Y:S02]  /*8200*/  UIADD3 UR8, UP0, UPT, UR62, 0x680, URZ ;  /* 0x000006803e087890 */ /* 0x000fe4000ff1e0ff */
[----:B------:R-:W-:Y:S02]  /*8210*/  USHF.L.U32 UR5, UR51, 0x6, URZ ;  /* 0x0000000633057899 */ /* 0x000fe400080006ff */
[----:B------:R-:W-:Y:S01]  /*8220*/  MOV R88, UR10 ;  /* 0x0000000a00587c02 */ /* 0x000fe20008000f00 */
[----:B------:R-:W-:Y:S02]  /*8230*/  USHF.L.U32 UR6, UR50, 0x6, URZ ;  /* 0x0000000632067899 */ /* 0x000fe400080006ff */
[----:B------:R-:W-:Y:S01]  /*8240*/  UIADD3.X UR9, UPT, UPT, URZ, UR63, URZ, UP0, !UPT ;  /* 0x0000003fff097290 */ /* 0x000fe200087fe4ff */
[----:B------:R-:W-:Y:S01]  /*8250*/  R2UR UR4, R88 ;  /* 0x00000000580472ca */ /* 0x000fe200000e0000 */
[----:B------:R-:W-:Y:S11]  /*8260*/  UMOV UR7, UR36 ;  /* 0x0000002400077c82 */ /* 0x000ff60008000000 */
[----:B------:R-:W-:Y:S01]  /*8270*/  @!UPT UIADD3 URZ, UPT, UPT, URZ, URZ, URZ ;  /* 0x000000fffffff290 */ /* 0x000fe2000fffe0ff */
[----:B------:R3:W-:Y:S01]  /*8280*/  UTMASTG.3D [UR4], [UR8] ;  /* 0x00000004080073b5 */ /* 0x0007e20008010000 */
[----:B------:R0:W-:Y:S01]  /*8290*/  UTMACMDFLUSH ;  /* 0x00000000000079b7 */ /* 0x0001e20000000000 */
[----:B---3--:R-:W-:Y:S04]  /*82a0*/  DEPBAR.LE SB0, 0x0 ;  /* 0x000080000000791a */ /* 0x008fe80000000000 */
.L_x_144:
[----:B------:R-:W-:Y:S05]  /*82b0*/  BSYNC.RECONVERGENT B0 ;  /* 0x0000000000007941 */ /* 0x000fea0003800200 */
.L_x_143:
[----:B------:R-:W-:Y:S01]  /*82c0*/  BAR.SYNC.DEFER_BLOCKING 0x1, 0x80 ;  /* 0x0042000000007b1d */ /* 0x000fe20000010000 */
[----:B------:R-:W-:Y:S01]  /*82d0*/  ISETP.NE.AND P0, PT, R84, 0x2, PT ;  /* 0x000000025400780c */ /* 0x000fe20003f05270 */
[----:B------:R-:W-:Y:S01]  /*82e0*/  UISETP.NE.AND UP0, UPT, UR61, URZ, UPT ;  /* 0x000000ff3d00728c */ /* 0x000fe2000bf05270 */
[----:B------:R-:W-:Y:S01]  /*82f0*/  ISETP.NE.AND P1, PT, R36, 0x4, PT ;  /* 0x000000042400780c */ /* 0x000fe20003f25270 */
[----:B------:R-:W-:Y:S01]  /*8300*/  UIADD3 UR51, UPT, UPT, UR42, UR48, URZ ;  /* 0x000000302a337290 */ /* 0x000fe2000fffe0ff */
[----:B------:R-:W-:Y:S01]  /*8310*/  SEL R2, RZ, 0x1, P0 ;  /* 0x00000001ff027807 */ /* 0x000fe20000000000 */
[----:B------:R-:W-:Y:S01]  /*8320*/  UIADD3 UR50, UPT, UPT, UR43, UR49, URZ ;  /* 0x000000312b327290 */ /* 0x000fe2000fffe0ff */
[----:B------:R-:W-:Y:S02]  /*8330*/  SEL R0, RZ, 0x1, P1 ;  /* 0x00000001ff007807 */ /* 0x000fe40000800000 */
[----:B------:R-:W-:Y:S02]  /*8340*/  LOP3.LUT R86, R86, R2, RZ, 0x3c, !PT ;  /* 0x0000000256567212 */ /* 0x000fe400078e3cff */
[----:B------:R-:W-:Y:S02]  /*8350*/  LOP3.LUT R87, R87, R0, RZ, 0x3c, !PT ;  /* 0x0000000057577212 */ /* 0x000fe400078e3cff */
[----:B------:R-:W-:Y:S02]  /*8360*/  SEL R84, R84, RZ, P0 ;  /* 0x000000ff54547207 */ /* 0x000fe40000000000 */
[----:B------:R-:W-:Y:S01]  /*8370*/  SEL R36, R36, RZ, P1 ;  /* 0x000000ff24247207 */ /* 0x000fe20000800000 */
[----:B------:R-:W-:Y:S01]  /*8380*/  UMOV UR36, UR60 ;  /* 0x0000003c00247c82 */ /* 0x000fe20008000000 */
[----:B------:R-:W-:Y:S05]  /*8390*/  BRA.U UP0, `(.L_x_145) ;  /* 0xffffffe500587547 */ /* 0x000fea000b83ffff */
[----:B------:R-:W-:Y:S05]  /*83a0*/  EXIT ;  /* 0x000000000000794d */ /* 0x000fea0003800000 */
.L_x_25:
[----:B--2---:R2:W3:Y:S02]  /*83b0*/  SYNCS.PHASECHK.TRANS64.TRYWAIT P0, [R0+URZ+0x2d0], R2 ;  /* 0x0002d002000075a7 */ /* 0x0044e400080011ff */
[----:B---3--:R-:W-:Y:S05]  /*83c0*/  @!P0 NANOSLEEP.SYNCS 0x989680 ;  /* 0x009896800000895d */ /* 0x008fea0003900000 */
[----:B------:R-:W3:Y:S02]  /*83d0*/  @!P0 SYNCS.PHASECHK.TRANS64 P0, [R0+URZ+0x2d0], R2 ;  /* 0x0002d002000085a7 */ /* 0x000ee400080010ff */
[----:B---3--:R-:W-:Y:S05]  /*83e0*/  @!P0 BRA `(.L_x_25) ;  /* 0xfffffffc00f08947 */ /* 0x008fea000383ffff */
[----:B------:R-:W-:Y:S05]  /*83f0*/  BRA `(.L_x_146) ;  /* 0xffffff9c00047947 */ /* 0x000fea000383ffff */
.L_x_28:
[----:B-1----:R-:W-:-:S07]  /*8400*/  MOV R0, UR33 ;  /* 0x0000002100007c02 */ /* 0x002fce0008000f00 */
.L_x_147:
[----:B-1----:R1:W2:Y:S02]  /*8410*/  SYNCS.PHASECHK.TRANS64.TRYWAIT P0, [R0+URZ+0x120], R3 ;  /* 0x00012003000075a7 */ /* 0x0022a400080011ff */
[----:B--2---:R-:W-:Y:S05]  /*8420*/  @!P0 NANOSLEEP.SYNCS 0x989680 ;  /* 0x009896800000895d */ /* 0x004fea0003900000 */
[----:B------:R-:W2:Y:S02]  /*8430*/  @!P0 SYNCS.PHASECHK.TRANS64 P0, [R0+URZ+0x120], R3 ;  /* 0x00012003000085a7 */ /* 0x000ea400080010ff */
[----:B--2---:R-:W-:Y:S05]  /*8440*/  @!P0 BRA `(.L_x_147) ;  /* 0xfffffffc00f08947 */ /* 0x004fea000383ffff */
[----:B------:R-:W-:Y:S05]  /*8450*/  BRA `(.L_x_27) ;  /* 0xffffff9c005c7947 */ /* 0x000fea000383ffff */
.L_x_35:
[----:B-1----:R-:W-:-:S07]  /*8460*/  MOV R0, UR17 ;  /* 0x0000001100007c02 */ /* 0x002fce0008000f00 */
.L_x_148:
[----:B-1----:R1:W2:Y:S02]  /*8470*/  SYNCS.PHASECHK.TRANS64.TRYWAIT P0, [R0+URZ+0x120], R3 ;  /* 0x00012003000075a7 */ /* 0x0022a400080011ff */
[----:B--2---:R-:W-:Y:S05]  /*8480*/  @!P0 NANOSLEEP.SYNCS 0x989680 ;  /* 0x009896800000895d */ /* 0x004fea0003900000 */
[----:B------:R-:W2:Y:S02]  /*8490*/  @!P0 SYNCS.PHASECHK.TRANS64 P0, [R0+URZ+0x120], R3 ;  /* 0x00012003000085a7 */ /* 0x000ea400080010ff */
[----:B--2---:R-:W-:Y:S05]  /*84a0*/  @!P0 BRA `(.L_x_148) ;  /* 0xfffffffc00f08947 */ /* 0x004fea000383ffff */
[----:B------:R-:W-:Y:S05]  /*84b0*/  BRA `(.L_x_34) ;  /* 0xffffffa000207947 */ /* 0x000fea000383ffff */
.L_x_40:
[----:B-1----:R1:W2:Y:S02]  /*84c0*/  SYNCS.PHASECHK.TRANS64.TRYWAIT P0, [R3+URZ+0x260], R0 ;  /* 0x00026000030075a7 */ /* 0x0022a400080011ff */
[----:B--2---:R-:W-:Y:S05]  /*84d0*/  @!P0 NANOSLEEP.SYNCS 0x989680 ;  /* 0x009896800000895d */ /* 0x004fea0003900000 */
[----:B------:R-:W2:Y:S02]  /*84e0*/  @!P0 SYNCS.PHASECHK.TRANS64 P0, [R3+URZ+0x260], R0 ;  /* 0x00026000030085a7 */ /* 0x000ea400080010ff */
[----:B--2---:R-:W-:Y:S05]  /*84f0*/  @!P0 BRA `(.L_x_40) ;  /* 0xfffffffc00f08947 */ /* 0x004fea000383ffff */
[----:B------:R-:W-:Y:S05]  /*8500*/  BRA `(.L_x_149) ;  /* 0xffffffa000cc7947 */ /* 0x000fea000383ffff */
.L_x_44:
[----:B------:R-:W-:-:S07]  /*8510*/  MOV R0, UR4 ;  /* 0x0000000400007c02 */ /* 0x000fce0008000f00 */
.L_x_150:
[----:B-1----:R1:W2:Y:S02]  /*8520*/  SYNCS.PHASECHK.TRANS64.TRYWAIT P0, [R0+URZ], R2 ;  /* 0x00000002000075a7 */ /* 0x0022a400080011ff */
[----:B--2---:R-:W-:Y:S05]  /*8530*/  @!P0 NANOSLEEP.SYNCS 0x989680 ;  /* 0x009896800000895d */ /* 0x004fea0003900000 */
[----:B------:R-:W2:Y:S02]  /*8540*/  @!P0 SYNCS.PHASECHK.TRANS64 P0, [R0+URZ], R2 ;  /* 0x00000002000085a7 */ /* 0x000ea400080010ff */
[----:B--2---:R-:W-:Y:S05]  /*8550*/  @!P0 BRA `(.L_x_150) ;  /* 0xfffffffc00f08947 */ /* 0x004fea000383ffff */
[----:B------:R-:W-:Y:S05]  /*8560*/  BRA `(.L_x_151) ;  /* 0xffffffa800507947 */ /* 0x000fea000383ffff */
.L_x_45:
[----:B------:R-:W-:-:S07]  /*8570*/  MOV R0, UR4 ;  /* 0x0000000400007c02 */ /* 0x000fce0008000f00 */
.L_x_152:
[----:B-1----:R1:W2:Y:S02]  /*8580*/  SYNCS.PHASECHK.TRANS64.TRYWAIT P0, [R0+URZ], R3 ;  /* 0x00000003000075a7 */ /* 0x0022a400080011ff */
[----:B--2---:R-:W-:Y:S05]  /*8590*/  @!P0 NANOSLEEP.SYNCS 0x989680 ;  /* 0x009896800000895d */ /* 0x004fea0003900000 */
[----:B------:R-:W2:Y:S02]  /*85a0*/  @!P0 SYNCS.PHASECHK.TRANS64 P0, [R0+URZ], R3 ;  /* 0x00000003000085a7 */ /* 0x000ea400080010ff */
[----:B--2---:R-:W-:Y:S05]  /*85b0*/  @!P0 BRA `(.L_x_152) ;  /* 0xfffffffc00f08947 */ /* 0x004fea000383ffff */
[----:B------:R-:W-:Y:S05]  /*85c0*/  BRA `(.L_x_153) ;  /* 0xffffffa8005c7947 */ /* 0x000fea000383ffff */
.L_x_46:
[----:B------:R-:W-:-:S07]  /*85d0*/  MOV R0, UR4 ;  /* 0x0000000400007c02 */ /* 0x000fce0008000f00 */
.L_x_154:
[----:B-1----:R1:W2:Y:S02]  /*85e0*/  SYNCS.PHASECHK.TRANS64.TRYWAIT P0, [R0+URZ], R3 ;  /* 0x00000003000075a7 */ /* 0x0022a400080011ff */
[----:B--2---:R-:W-:Y:S05]  /*85f0*/  @!P0 NANOSLEEP.SYNCS 0x989680 ;  /* 0x009896800000895d */ /* 0x004fea0003900000 */
[----:B------:R-:W2:Y:S02]  /*8600*/  @!P0 SYNCS.PHASECHK.TRANS64 P0, [R0+URZ], R3 ;  /* 0x00000003000085a7 */ /* 0x000ea400080010ff */
[----:B--2---:R-:W-:Y:S05]  /*8610*/  @!P0 BRA `(.L_x_154) ;  /* 0xfffffffc00f08947 */ /* 0x004fea000383ffff */
[----:B------:R-:W-:Y:S05]  /*8620*/  BRA `(.L_x_155) ;  /* 0xffffffa800687947 */ /* 0x000fea000383ffff */
.L_x_47:
[----:B------:R-:W-:-:S07]  /*8630*/  MOV R0, UR4 ;  /* 0x0000000400007c02 */ /* 0x000fce0008000f00 */
.L_x_156:
[----:B-1----:R1:W2:Y:S02]  /*8640*/  SYNCS.PHASECHK.TRANS64.TRYWAIT P0, [R0+URZ], R3 ;  /* 0x00000003000075a7 */ /* 0x0022a400080011ff */
[----:B--2---:R-:W-:Y:S05]  /*8650*/  @!P0 NANOSLEEP.SYNCS 0x989680 ;  /* 0x009896800000895d */ /* 0x004fea0003900000 */
[----:B------:R-:W2:Y:S02]  /*8660*/  @!P0 SYNCS.PHASECHK.TRANS64 P0, [R0+URZ], R3 ;  /* 0x00000003000085a7 */ /* 0x000ea400080010ff */
[----:B--2---:R-:W-:Y:S05]  /*8670*/  @!P0 BRA `(.L_x_156) ;  /* 0xfffffffc00f08947 */ /* 0x004fea000383ffff */
[----:B------:R-:W-:Y:S05]  /*8680*/  BRA `(.L_x_157) ;  /* 0xffffffa800747947 */ /* 0x000fea000383ffff */
.L_x_48:
[----:B------:R-:W-:-:S07]  /*8690*/  MOV R0, UR4 ;  /* 0x0000000400007c02 */ /* 0x000fce0008000f00 */
.L_x_158:
[----:B-1----:R1:W2:Y:S02]  /*86a0*/  SYNCS.PHASECHK.TRANS64.TRYWAIT P0, [R0+URZ], R3 ;  /* 0x00000003000075a7 */ /* 0x0022a400080011ff */
[----:B--2---:R-:W-:Y:S05]  /*86b0*/  @!P0 NANOSLEEP.SYNCS 0x989680 ;  /* 0x009896800000895d */ /* 0x004fea0003900000 */
[----:B------:R-:W2:Y:S02]  /*86c0*/  @!P0 SYNCS.PHASECHK.TRANS64 P0, [R0+URZ], R3 ;  /* 0x00000003000085a7 */ /* 0x000ea400080010ff */
[----:B--2---:R-:W-:Y:S05]  /*86d0*/  @!P0 BRA `(.L_x_158) ;  /* 0xfffffffc00f08947 */ /* 0x004fea000383ffff */
[----:B------:R-:W-:Y:S05]  /*86e0*/  BRA `(.L_x_159) ;  /* 0xffffffa800807947 */ /* 0x000fea000383ffff */
.L_x_49:
[----:B------:R-:W-:-:S07]  /*86f0*/  MOV R0, UR4 ;  /* 0x0000000400007c02 */ /* 0x000fce0008000f00 */
.L_x_160:
[----:B-1----:R1:W2:Y:S02]  /*8700*/  SYNCS.PHASECHK.TRANS64.TRYWAIT P0, [R0+URZ], R3 ;  /* 0x00000003000075a7 */ /* 0x0022a400080011ff */
[----:B--2---:R-:W-:Y:S05]  /*8710*/  @!P0 NANOSLEEP.SYNCS 0x989680 ;  /* 0x009896800000895d */ /* 0x004fea0003900000 */
[----:B------:R-:W2:Y:S02]  /*8720*/  @!P0 SYNCS.PHASECHK.TRANS64 P0, [R0+URZ], R3 ;  /* 0x00000003000085a7 */ /* 0x000ea400080010ff */
[----:B--2---:R-:W-:Y:S05]  /*8730*/  @!P0 BRA `(.L_x_160) ;  /* 0xfffffffc00f08947 */ /* 0x004fea000383ffff */
[----:B------:R-:W-:Y:S05]  /*8740*/  BRA `(.L_x_161) ;  /* 0xffffffa8008c7947 */ /* 0x000fea000383ffff */
.L_x_50:
[----:B------:R-:W-:-:S07]  /*8750*/  MOV R0, UR4 ;  /* 0x0000000400007c02 */ /* 0x000fce0008000f00 */
.L_x_162:
[----:B-1----:R1:W2:Y:S02]  /*8760*/  SYNCS.PHASECHK.TRANS64.TRYWAIT P0, [R0+URZ], R3 ;  /* 0x00000003000075a7 */ /* 0x0022a400080011ff */
[----:B--2---:R-:W-:Y:S05]  /*8770*/  @!P0 NANOSLEEP.SYNCS 0x989680 ;  /* 0x009896800000895d */ /* 0x004fea0003900000 */
[----:B------:R-:W2:Y:S02]  /*8780*/  @!P0 SYNCS.PHASECHK.TRANS64 P0, [R0+URZ], R3 ;  /* 0x00000003000085a7 */ /* 0x000ea400080010ff */
[----:B--2---:R-:W-:Y:S05]  /*8790*/  @!P0 BRA `(.L_x_162) ;  /* 0xfffffffc00f08947 */ /* 0x004fea000383ffff */
[----:B------:R-:W-:Y:S05]  /*87a0*/  BRA `(.L_x_163) ;  /* 0xffffffa800987947 */ /* 0x000fea000383ffff */
.L_x_51:
[----:B------:R-:W-:-:S07]  /*87b0*/  MOV R0, UR4 ;  /* 0x0000000400007c02 */ /* 0x000fce0008000f00 */
.L_x_164:
[----:B-1----:R1:W2:Y:S02]  /*87c0*/  SYNCS.PHASECHK.TRANS64.TRYWAIT P0, [R0+URZ], R3 ;  /* 0x00000003000075a7 */ /* 0x0022a400080011ff */
[----:B--2---:R-:W-:Y:S05]  /*87d0*/  @!P0 NANOSLEEP.SYNCS 0x989680 ;  /* 0x009896800000895d */ /* 0x004fea0003900000 */
[----:B------:R-:W2:Y:S02]  /*87e0*/  @!P0 SYNCS.PHASECHK.TRANS64 P0, [R0+URZ], R3 ;  /* 0x00000003000085a7 */ /* 0x000ea400080010ff */
[----:B--2---:R-:W-:Y:S05]  /*87f0*/  @!P0 BRA `(.L_x_164) ;  /* 0xfffffffc00f08947 */ /* 0x004fea000383ffff */
[----:B------:R-:W-:Y:S05]  /*8800*/  BRA `(.L_x_165) ;  /* 0xffffffa800a47947 */ /* 0x000fea000383ffff */
.L_x_52:
[----:B------:R-:W-:-:S07]  /*8810*/  MOV R0, UR4 ;  /* 0x0000000400007c02 */ /* 0x000fce0008000f00 */
.L_x_166:
[----:B-1----:R1:W2:Y:S02]  /*8820*/  SYNCS.PHASECHK.TRANS64.TRYWAIT P0, [R0+URZ], R3 ;  /* 0x00000003000075a7 */ /* 0x0022a400080011ff */
[----:B--2---:R-:W-:Y:S05]  /*8830*/  @!P0 NANOSLEEP.SYNCS 0x989680 ;  /* 0x009896800000895d */ /* 0x004fea0003900000 */
[----:B------:R-:W2:Y:S02]  /*8840*/  @!P0 SYNCS.PHASECHK.TRANS64 P0, [R0+URZ], R3 ;  /* 0x00000003000085a7 */ /* 0x000ea400080010ff */
[----:B--2---:R-:W-:Y:S05]  /*8850*/  @!P0 BRA `(.L_x_166) ;  /* 0xfffffffc00f08947 */ /* 0x004fea000383ffff */
[----:B------:R-:W-:Y:S05]  /*8860*/  BRA `(.L_x_167) ;  /* 0xffffffa800b07947 */ /* 0x000fea000383ffff */
.L_x_53:
[----:B------:R-:W-:-:S07]  /*8870*/  MOV R0, UR4 ;  /* 0x0000000400007c02 */ /* 0x000fce0008000f00 */
.L_x_168:
[----:B-1----:R1:W2:Y:S02]  /*8880*/  SYNCS.PHASECHK.TRANS64.TRYWAIT P0, [R0+URZ], R3 ;  /* 0x00000003000075a7 */ /* 0x0022a400080011ff */
[----:B--2---:R-:W-:Y:S05]  /*8890*/  @!P0 NANOSLEEP.SYNCS 0x989680 ;  /* 0x009896800000895d */ /* 0x004fea0003900000 */
[----:B------:R-:W2:Y:S02]  /*88a0*/  @!P0 SYNCS.PHASECHK.TRANS64 P0, [R0+URZ], R3 ;  /* 0x00000003000085a7 */ /* 0x000ea400080010ff */
[----:B--2---:R-:W-:Y:S05]  /*88b0*/  @!P0 BRA `(.L_x_168) ;  /* 0xfffffffc00f08947 */ /* 0x004fea000383ffff */
[----:B------:R-:W-:Y:S05]  /*88c0*/  BRA `(.L_x_169) ;  /* 0xffffffa800bc7947 */ /* 0x000fea000383ffff */
.L_x_54:
[----:B------:R-:W-:-:S07]  /*88d0*/  MOV R0, UR4 ;  /* 0x0000000400007c02 */ /* 0x000fce0008000f00 */
.L_x_170:
[----:B-1----:R1:W2:Y:S02]  /*88e0*/  SYNCS.PHASECHK.TRANS64.TRYWAIT P0, [R0+URZ], R3 ;  /* 0x00000003000075a7 */ /* 0x0022a400080011ff */
[----:B--2---:R-:W-:Y:S05]  /*88f0*/  @!P0 NANOSLEEP.SYNCS 0x989680 ;  /* 0x009896800000895d */ /* 0x004fea0003900000 */
[----:B------:R-:W2:Y:S02]  /*8900*/  @!P0 SYNCS.PHASECHK.TRANS64 P0, [R0+URZ], R3 ;  /* 0x00000003000085a7 */ /* 0x000ea400080010ff */
[----:B--2---:R-:W-:Y:S05]  /*8910*/  @!P0 BRA `(.L_x_170) ;  /* 0xfffffffc00f08947 */ /* 0x004fea000383ffff */
[----:B------:R-:W-:Y:S05]  /*8920*/  BRA `(.L_x_171) ;  /* 0xffffffa800c87947 */ /* 0x000fea000383ffff */
.L_x_55:
[----:B------:R-:W-:-:S07]  /*8930*/  MOV R0, UR4 ;  /* 0x0000000400007c02 */ /* 0x000fce0008000f00 */
.L_x_172:
[----:B-1----:R1:W2:Y:S02]  /*8940*/  SYNCS.PHASECHK.TRANS64.TRYWAIT P0, [R0+URZ], R3 ;  /* 0x00000003000075a7 */ /* 0x0022a400080011ff */
[----:B--2---:R-:W-:Y:S05]  /*8950*/  @!P0 NANOSLEEP.SYNCS 0x989680 ;  /* 0x009896800000895d */ /* 0x004fea0003900000 */
[----:B------:R-:W2:Y:S02]  /*8960*/  @!P0 SYNCS.PHASECHK.TRANS64 P0, [R0+URZ], R3 ;  /* 0x00000003000085a7 */ /* 0x000ea400080010ff */
[----:B--2---:R-:W-:Y:S05]  /*8970*/  @!P0 BRA `(.L_x_172) ;  /* 0xfffffffc00f08947 */ /* 0x004fea000383ffff */
[----:B------:R-:W-:Y:S05]  /*8980*/  BRA `(.L_x_173) ;  /* 0xffffffa800d47947 */ /* 0x000fea000383ffff */
.L_x_56:
[----:B------:R-:W-:-:S07]  /*8990*/  MOV R0, UR4 ;  /* 0x0000000400007c02 */ /* 0x000fce0008000f00 */
.L_x_174:
[----:B-1----:R1:W2:Y:S02]  /*89a0*/  SYNCS.PHASECHK.TRANS64.TRYWAIT P0, [R0+URZ], R3 ;  /* 0x00000003000075a7 */ /* 0x0022a400080011ff */
[----:B--2---:R-:W-:Y:S05]  /*89b0*/  @!P0 NANOSLEEP.SYNCS 0x989680 ;  /* 0x009896800000895d */ /* 0x004fea0003900000 */
[----:B------:R-:W2:Y:S02]  /*89c0*/  @!P0 SYNCS.PHASECHK.TRANS64 P0, [R0+URZ], R3 ;  /* 0x00000003000085a7 */ /* 0x000ea400080010ff */
[----:B--2---:R-:W-:Y:S05]  /*89d0*/  @!P0 BRA `(.L_x_174) ;  /* 0xfffffffc00f08947 */ /* 0x004fea000383ffff */
[----:B------:R-:W-:Y:S05]  /*89e0*/  BRA `(.L_x_175) ;  /* 0xffffffa800e07947 */ /* 0x000fea000383ffff */
.L_x_57:
[----:B------:R-:W-:-:S07]  /*89f0*/  MOV R0, UR4 ;  /* 0x0000000400007c02 */ /* 0x000fce0008000f00 */
.L_x_176:
[----:B-1----:R1:W2:Y:S02]  /*8a00*/  SYNCS.PHASECHK.TRANS64.TRYWAIT P0, [R0+URZ], R3 ;  /* 0x00000003000075a7 */ /* 0x0022a400080011ff */
[----:B--2---:R-:W-:Y:S05]  /*8a10*/  @!P0 NANOSLEEP.SYNCS 0x989680 ;  /* 0x009896800000895d */ /* 0x004fea0003900000 */
[----:B------:R-:W2:Y:S02]  /*8a20*/  @!P0 SYNCS.PHASECHK.TRANS64 P0, [R0+URZ], R3 ;  /* 0x00000003000085a7 */ /* 0x000ea400080010ff */
[----:B--2---:R-:W-:Y:S05]  /*8a30*/  @!P0 BRA `(.L_x_176) ;  /* 0xfffffffc00f08947 */ /* 0x004fea000383ffff */
[----:B------:R-:W-:Y:S05]  /*8a40*/  BRA `(.L_x_177) ;  /* 0xffffffa800ec7947 */ /* 0x000fea000383ffff */
.L_x_58:
[----:B------:R-:W-:-:S07]  /*8a50*/  MOV R0, UR4 ;  /* 0x0000000400007c02 */ /* 0x000fce0008000f00 */
.L_x_178:
[----:B-1----:R1:W2:Y:S02]  /*8a60*/  SYNCS.PHASECHK.TRANS64.TRYWAIT P0, [R0+URZ], R3 ;  /* 0x00000003000075a7 */ /* 0x0022a400080011ff */
[----:B--2---:R-:W-:Y:S05]  /*8a70*/  @!P0 NANOSLEEP.SYNCS 0x989680 ;  /* 0x009896800000895d */ /* 0x004fea0003900000 */
[----:B------:R-:W2:Y:S02]  /*8a80*/  @!P0 SYNCS.PHASECHK.TRANS64 P0, [R0+URZ], R3 ;  /* 0x00000003000085a7 */ /* 0x000ea400080010ff */
[----:B--2---:R-:W-:Y:S05]  /*8a90*/  @!P0 BRA `(.L_x_178) ;  /* 0xfffffffc00f08947 */ /* 0x004fea000383ffff */
[----:B------:R-:W-:Y:S05]  /*8aa0*/  BRA `(.L_x_179) ;  /* 0xffffffa800f87947 */ /* 0x000fea000383ffff */
.L_x_59:
[----:B------:R-:W-:-:S07]  /*8ab0*/  MOV R0, UR4 ;  /* 0x0000000400007c02 */ /* 0x000fce0008000f00 */
.L_x_180:
[----:B-1----:R1:W2:Y:S02]  /*8ac0*/  SYNCS.PHASECHK.TRANS64.TRYWAIT P0, [R0+URZ], R3 ;  /* 0x00000003000075a7 */ /* 0x0022a400080011ff */
[----:B--2---:R-:W-:Y:S05]  /*8ad0*/  @!P0 NANOSLEEP.SYNCS 0x989680 ;  /* 0x009896800000895d */ /* 0x004fea0003900000 */
[----:B------:R-:W2:Y:S02]  /*8ae0*/  @!P0 SYNCS.PHASECHK.TRANS64 P0, [R0+URZ], R3 ;  /* 0x00000003000085a7 */ /* 0x000ea400080010ff */
[----:B--2---:R-:W-:Y:S05]  /*8af0*/  @!P0 BRA `(.L_x_180) ;  /* 0xfffffffc00f08947 */ /* 0x004fea000383ffff */
[----:B------:R-:W-:Y:S05]  /*8b00*/  BRA `(.L_x_181) ;  /* 0xffffffac00047947 */ /* 0x000fea000383ffff */
.L_x_60:
[----:B------:R-:W-:-:S07]  /*8b10*/  MOV R0, UR4 ;  /* 0x0000000400007c02 */ /* 0x000fce0008000f00 */
.L_x_182:
[----:B-1----:R1:W2:Y:S02]  /*8b20*/  SYNCS.PHASECHK.TRANS64.TRYWAIT P0, [R0+URZ], R3 ;  /* 0x00000003000075a7 */ /* 0x0022a400080011ff */
[----:B--2---:R-:W-:Y:S05]  /*8b30*/  @!P0 NANOSLEEP.SYNCS 0x989680 ;  /* 0x009896800000895d */ /* 0x004fea0003900000 */
[----:B------:R-:W2:Y:S02]  /*8b40*/  @!P0 SYNCS.PHASECHK.TRANS64 P0, [R0+URZ], R3 ;  /* 0x00000003000085a7 */ /* 0x000ea400080010ff */
[----:B--2---:R-:W-:Y:S05]  /*8b50*/  @!P0 BRA `(.L_x_182) ;  /* 0xfffffffc00f08947 */ /* 0x004fea000383ffff */
[----:B------:R-:W-:Y:S05]  /*8b60*/  BRA `(.L_x_183) ;  /* 0xffffffac00107947 */ /* 0x000fea000383ffff */
.L_x_61:
[----:B------:R-:W-:-:S07]  /*8b70*/  MOV R0, UR4 ;  /* 0x0000000400007c02 */ /* 0x000fce0008000f00 */
.L_x_184:
[----:B-1----:R1:W2:Y:S02]  /*8b80*/  SYNCS.PHASECHK.TRANS64.TRYWAIT P0, [R0+URZ], R3 ;  /* 0x00000003000075a7 */ /* 0x0022a400080011ff */
[----:B--2---:R-:W-:Y:S05]  /*8b90*/  @!P0 NANOSLEEP.SYNCS 0x989680 ;  /* 0x009896800000895d */ /* 0x004fea0003900000 */
[----:B------:R-:W2:Y:S02]  /*8ba0*/  @!P0 SYNCS.PHASECHK.TRANS64 P0, [R0+URZ], R3 ;  /* 0x00000003000085a7 */ /* 0x000ea400080010ff */
[----:B--2---:R-:W-:Y:S05]  /*8bb0*/  @!P0 BRA `(.L_x_184) ;  /* 0xfffffffc00f08947 */ /* 0x004fea000383ffff */
[----:B------:R-:W-:Y:S05]  /*8bc0*/  BRA `(.L_x_185) ;  /* 0xffffffac001c7947 */ /* 0x000fea000383ffff */
.L_x_62:
[----:B------:R-:W-:-:S07]  /*8bd0*/  MOV R0, UR4 ;  /* 0x0000000400007c02 */ /* 0x000fce0008000f00 */
.L_x_186:
[----:B-1----:R1:W2:Y:S02]  /*8be0*/  SYNCS.PHASECHK.TRANS64.TRYWAIT P0, [R0+URZ], R3 ;  /* 0x00000003000075a7 */ /* 0x0022a400080011ff */
[----:B--2---:R-:W-:Y:S05]  /*8bf0*/  @!P0 NANOSLEEP.SYNCS 0x989680 ;  /* 0x009896800000895d */ /* 0x004fea0003900000 */
[----:B------:R-:W2:Y:S02]  /*8c00*/  @!P0 SYNCS.PHASECHK.TRANS64 P0, [R0+URZ], R3 ;  /* 0x00000003000085a7 */ /* 0x000ea400080010ff */
[----:B--2---:R-:W-:Y:S05]  /*8c10*/  @!P0 BRA `(.L_x_186) ;  /* 0xfffffffc00f08947 */ /* 0x004fea000383ffff */
[----:B------:R-:W-:Y:S05]  /*8c20*/  BRA `(.L_x_187) ;  /* 0xffffffac00287947 */ /* 0x000fea000383ffff */
.L_x_63:
[----:B------:R-:W-:-:S07]  /*8c30*/  MOV R0, UR4 ;  /* 0x0000000400007c02 */ /* 0x000fce0008000f00 */
.L_x_188:
[----:B-1----:R1:W2:Y:S02]  /*8c40*/  SYNCS.PHASECHK.TRANS64.TRYWAIT P0, [R0+URZ], R3 ;  /* 0x00000003000075a7 */ /* 0x0022a400080011ff */
[----:B--2---:R-:W-:Y:S05]  /*8c50*/  @!P0 NANOSLEEP.SYNCS 0x989680 ;  /* 0x009896800000895d */ /* 0x004fea0003900000 */
[----:B------:R-:W2:Y:S02]  /*8c60*/  @!P0 SYNCS.PHASECHK.TRANS64 P0, [R0+URZ], R3 ;  /* 0x00000003000085a7 */ /* 0x000ea400080010ff */
[----:B--2---:R-:W-:Y:S05]  /*8c70*/  @!P0 BRA `(.L_x_188) ;  /* 0xfffffffc00f08947 */ /* 0x004fea000383ffff */
[----:B------:R-:W-:Y:S05]  /*8c80*/  BRA `(.L_x_189) ;  /* 0xffffffac00347947 */ /* 0x000fea000383ffff */
.L_x_64:
[----:B------:R-:W-:-:S07]  /*8c90*/  MOV R0, UR4 ;  /* 0x0000000400007c02 */ /* 0x000fce0008000f00 */
.L_x_190:
[----:B-1----:R1:W2:Y:S02]  /*8ca0*/  SYNCS.PHASECHK.TRANS64.TRYWAIT P0, [R0+URZ], R3 ;  /* 0x00000003000075a7 */ /* 0x0022a400080011ff */
[----:B--2---:R-:W-:Y:S05]  /*8cb0*/  @!P0 NANOSLEEP.SYNCS 0x989680 ;  /* 0x009896800000895d */ /* 0x004fea0003900000 */
[----:B------:R-:W2:Y:S02]  /*8cc0*/  @!P0 SYNCS.PHASECHK.TRANS64 P0, [R0+URZ], R3 ;  /* 0x00000003000085a7 */ /* 0x000ea400080010ff */
[----:B--2---:R-:W-:Y:S05]  /*8cd0*/  @!P0 BRA `(.L_x_190) ;  /* 0xfffffffc00f08947 */ /* 0x004fea000383ffff */
[----:B------:R-:W-:Y:S05]  /*8ce0*/  BRA `(.L_x_191) ;  /* 0xffffffac00407947 */ /* 0x000fea000383ffff */
.L_x_65:
[----:B------:R-:W-:-:S07]  /*8cf0*/  MOV R0, UR4 ;  /* 0x0000000400007c02 */ /* 0x000fce0008000f00 */
.L_x_192:
[----:B-1----:R1:W2:Y:S02]  /*8d00*/  SYNCS.PHASECHK.TRANS64.TRYWAIT P0, [R0+URZ], R3 ;  /* 0x00000003000075a7 */ /* 0x0022a400080011ff */
[----:B--2---:R-:W-:Y:S05]  /*8d10*/  @!P0 NANOSLEEP.SYNCS 0x989680 ;  /* 0x009896800000895d */ /* 0x004fea0003900000 */
[----:B------:R-:W2:Y:S02]  /*8d20*/  @!P0 SYNCS.PHASECHK.TRANS64 P0, [R0+URZ], R3 ;  /* 0x00000003000085a7 */ /* 0x000ea400080010ff */
[----:B--2---:R-:W-:Y:S05]  /*8d30*/  @!P0 BRA `(.L_x_192) ;  /* 0xfffffffc00f08947 */ /* 0x004fea000383ffff */
[----:B------:R-:W-:Y:S05]  /*8d40*/  BRA `(.L_x_193) ;  /* 0xffffffac004c7947 */ /* 0x000fea000383ffff */
.L_x_66:
[----:B------:R-:W-:-:S07]  /*8d50*/  MOV R0, UR4 ;  /* 0x0000000400007c02 */ /* 0x000fce0008000f00 */
.L_x_194:
[----:B-1----:R1:W2:Y:S02]  /*8d60*/  SYNCS.PHASECHK.TRANS64.TRYWAIT P0, [R0+URZ], R3 ;  /* 0x00000003000075a7 */ /* 0x0022a400080011ff */
[----:B--2---:R-:W-:Y:S05]  /*8d70*/  @!P0 NANOSLEEP.SYNCS 0x989680 ;  /* 0x009896800000895d */ /* 0x004fea0003900000 */
[----:B------:R-:W2:Y:S02]  /*8d80*/  @!P0 SYNCS.PHASECHK.TRANS64 P0, [R0+URZ], R3 ;  /* 0x00000003000085a7 */ /* 0x000ea400080010ff */
[----:B--2---:R-:W-:Y:S05]  /*8d90*/  @!P0 BRA `(.L_x_194) ;  /* 0xfffffffc00f08947 */ /* 0x004fea000383ffff */
[----:B------:R-:W-:Y:S05]  /*8da0*/  BRA `(.L_x_195) ;  /* 0xffffffac00587947 */ /* 0x000fea000383ffff */
.L_x_67:
[----:B------:R-:W-:-:S07]  /*8db0*/  MOV R0, UR4 ;  /* 0x0000000400007c02 */ /* 0x000fce0008000f00 */
.L_x_196:
[----:B-1----:R1:W2:Y:S02]  /*8dc0*/  SYNCS.PHASECHK.TRANS64.TRYWAIT P0, [R0+URZ], R3 ;  /* 0x00000003000075a7 */ /* 0x0022a400080011ff */
[----:B--2---:R-:W-:Y:S05]  /*8dd0*/  @!P0 NANOSLEEP.SYNCS 0x989680 ;  /* 0x009896800000895d */ /* 0x004fea0003900000 */
[----:B------:R-:W2:Y:S02]  /*8de0*/  @!P0 SYNCS.PHASECHK.TRANS64 P0, [R0+URZ], R3 ;  /* 0x00000003000085a7 */ /* 0x000ea400080010ff */
[----:B--2---:R-:W-:Y:S05]  /*8df0*/  @!P0 BRA `(.L_x_196) ;  /* 0xfffffffc00f08947 */ /* 0x004fea000383ffff */
[----:B------:R-:W-:Y:S05]  /*8e00*/  BRA `(.L_x_197) ;  /* 0xffffffac00647947 */ /* 0x000fea000383ffff */
.L_x_68:
[----:B------:R-:W-:-:S07]  /*8e10*/  MOV R0, UR4 ;  /* 0x0000000400007c02 */ /* 0x000fce0008000f00 */
.L_x_198:
[----:B-1----:R1:W2:Y:S02]  /*8e20*/  SYNCS.PHASECHK.TRANS64.TRYWAIT P0, [R0+URZ], R3 ;  /* 0x00000003000075a7 */ /* 0x0022a400080011ff */
[----:B--2---:R-:W-:Y:S05]  /*8e30*/  @!P0 NANOSLEEP.SYNCS 0x989680 ;  /* 0x009896800000895d */ /* 0x004fea0003900000 */
[----:B------:R-:W2:Y:S02]  /*8e40*/  @!P0 SYNCS.PHASECHK.TRANS64 P0, [R0+URZ], R3 ;  /* 0x00000003000085a7 */ /* 0x000ea400080010ff */
[----:B--2---:R-:W-:Y:S05]  /*8e50*/  @!P0 BRA `(.L_x_198) ;  /* 0xfffffffc00f08947 */ /* 0x004fea000383ffff */
[----:B------:R-:W-:Y:S05]  /*8e60*/  BRA `(.L_x_199) ;  /* 0xffffffac00707947 */ /* 0x000fea000383ffff */
.L_x_69:
[----:B------:R-:W-:-:S07]  /*8e70*/  MOV R0, UR4 ;  /* 0x0000000400007c02 */ /* 0x000fce0008000f00 */
.L_x_200:
[----:B-1----:R1:W2:Y:S02]  /*8e80*/  SYNCS.PHASECHK.TRANS64.TRYWAIT P0, [R0+URZ], R3 ;  /* 0x00000003000075a7 */ /* 0x0022a400080011ff */
[----:B--2---:R-:W-:Y:S05]  /*8e90*/  @!P0 NANOSLEEP.SYNCS 0x989680 ;  /* 0x009896800000895d */ /* 0x004fea0003900000 */
[----:B------:R-:W2:Y:S02]  /*8ea0*/  @!P0 SYNCS.PHASECHK.TRANS64 P0, [R0+URZ], R3 ;  /* 0x00000003000085a7 */ /* 0x000ea400080010ff */
[----:B--2---:R-:W-:Y:S05]  /*8eb0*/  @!P0 BRA `(.L_x_200) ;  /* 0xfffffffc00f08947 */ /* 0x004fea000383ffff */
[----:B------:R-:W-:Y:S05]  /*8ec0*/  BRA `(.L_x_201) ;  /* 0xffffffac007c7947 */ /* 0x000fea000383ffff */
.L_x_70:
[----:B------:R-:W-:-:S07]  /*8ed0*/  MOV R0, UR4 ;  /* 0x0000000400007c02 */ /* 0x000fce0008000f00 */
.L_x_202:
[----:B-1----:R1:W2:Y:S02]  /*8ee0*/  SYNCS.PHASECHK.TRANS64.TRYWAIT P0, [R0+URZ], R3 ;  /* 0x00000003000075a7 */ /* 0x0022a400080011ff */
[----:B--2---:R-:W-:Y:S05]  /*8ef0*/  @!P0 NANOSLEEP.SYNCS 0x989680 ;  /* 0x009896800000895d */ /* 0x004fea0003900000 */
[----:B------:R-:W2:Y:S02]  /*8f00*/  @!P0 SYNCS.PHASECHK.TRANS64 P0, [R0+URZ], R3 ;  /* 0x00000003000085a7 */ /* 0x000ea400080010ff */
[----:B--2---:R-:W-:Y:S05]  /*8f10*/  @!P0 BRA `(.L_x_202) ;  /* 0xfffffffc00f08947 */ /* 0x004fea000383ffff */
[----:B------:R-:W-:Y:S05]  /*8f20*/  BRA `(.L_x_203) ;  /* 0xffffffac00887947 */ /* 0x000fea000383ffff */
.L_x_71:
[----:B------:R-:W-:-:S07]  /*8f30*/  MOV R0, UR4 ;  /* 0x0000000400007c02 */ /* 0x000fce0008000f00 */
.L_x_204:
[----:B-1----:R1:W2:Y:S02]  /*8f40*/  SYNCS.PHASECHK.TRANS64.TRYWAIT P0, [R0+URZ], R3 ;  /* 0x00000003000075a7 */ /* 0x0022a400080011ff */
[----:B--2---:R-:W-:Y:S05]  /*8f50*/  @!P0 NANOSLEEP.SYNCS 0x989680 ;  /* 0x009896800000895d */ /* 0x004fea0003900000 */
[----:B------:R-:W2:Y:S02]  /*8f60*/  @!P0 SYNCS.PHASECHK.TRANS64 P0, [R0+URZ], R3 ;  /* 0x00000003000085a7 */ /* 0x000ea400080010ff */
[----:B--2---:R-:W-:Y:S05]  /*8f70*/  @!P0 BRA `(.L_x_204) ;  /* 0xfffffffc00f08947 */ /* 0x004fea000383ffff */
[----:B------:R-:W-:Y:S05]  /*8f80*/  BRA `(.L_x_205) ;  /* 0xffffffac00947947 */ /* 0x000fea000383ffff */
.L_x_72:
[----:B------:R-:W-:-:S07]  /*8f90*/  MOV R0, UR4 ;  /* 0x0000000400007c02 */ /* 0x000fce0008000f00 */
.L_x_206:
[----:B-1----:R1:W2:Y:S02]  /*8fa0*/  SYNCS.PHASECHK.TRANS64.TRYWAIT P0, [R0+URZ], R3 ;  /* 0x00000003000075a7 */ /* 0x0022a400080011ff */
[----:B--2---:R-:W-:Y:S05]  /*8fb0*/  @!P0 NANOSLEEP.SYNCS 0x989680 ;  /* 0x009896800000895d */ /* 0x004fea0003900000 */
[----:B------:R-:W2:Y:S02]  /*8fc0*/  @!P0 SYNCS.PHASECHK.TRANS64 P0, [R0+URZ], R3 ;  /* 0x00000003000085a7 */ /* 0x000ea400080010ff */
[----:B--2---:R-:W-:Y:S05]  /*8fd0*/  @!P0 BRA `(.L_x_206) ;  /* 0xfffffffc00f08947 */ /* 0x004fea000383ffff */
[----:B------:R-:W-:Y:S05]  /*8fe0*/  BRA `(.L_x_207) ;  /* 0xffffffac00a07947 */ /* 0x000fea000383ffff */
.L_x_73:
[----:B------:R-:W-:-:S07]  /*8ff0*/  MOV R0, UR4 ;  /* 0x0000000400007c02 */ /* 0x000fce0008000f00 */
.L_x_208:
[----:B-1----:R1:W2:Y:S02]  /*9000*/  SYNCS.PHASECHK.TRANS64.TRYWAIT P0, [R0+URZ], R3 ;  /* 0x00000003000075a7 */ /* 0x0022a400080011ff */
[----:B--2---:R-:W-:Y:S05]  /*9010*/  @!P0 NANOSLEEP.SYNCS 0x989680 ;  /* 0x009896800000895d */ /* 0x004fea0003900000 */
[----:B------:R-:W2:Y:S02]  /*9020*/  @!P0 SYNCS.PHASECHK.TRANS64 P0, [R0+URZ], R3 ;  /* 0x00000003000085a7 */ /* 0x000ea400080010ff */
[----:B--2---:R-:W-:Y:S05]  /*9030*/  @!P0 BRA `(.L_x_208) ;  /* 0xfffffffc00f08947 */ /* 0x004fea000383ffff */
[----:B------:R-:W-:Y:S05]  /*9040*/  BRA `(.L_x_209) ;  /* 0xffffffac00ac7947 */ /* 0x000fea000383ffff */
.L_x_74:
[----:B------:R-:W-:-:S07]  /*9050*/  MOV R0, UR4 ;  /* 0x0000000400007c02 */ /* 0x000fce0008000f00 */
.L_x_210:
[----:B-1----:R1:W2:Y:S02]  /*9060*/  SYNCS.PHASECHK.TRANS64.TRYWAIT P0, [R0+URZ], R3 ;  /* 0x00000003000075a7 */ /* 0x0022a400080011ff */
[----:B--2---:R-:W-:Y:S05]  /*9070*/  @!P0 NANOSLEEP.SYNCS 0x989680 ;  /* 0x009896800000895d */ /* 0x004fea0003900000 */
[----:B------:R-:W2:Y:S02]  /*9080*/  @!P0 SYNCS.PHASECHK.TRANS64 P0, [R0+URZ], R3 ;  /* 0x00000003000085a7 */ /* 0x000ea400080010ff */
[----:B--2---:R-:W-:Y:S05]  /*9090*/  @!P0 BRA `(.L_x_210) ;  /* 0xfffffffc00f08947 */ /* 0x004fea000383ffff */
[----:B------:R-:W-:Y:S05]  /*90a0*/  BRA `(.L_x_211) ;  /* 0xffffffac00b87947 */ /* 0x000fea000383ffff */
.L_x_75:
[----:B------:R-:W-:-:S07]  /*90b0*/  MOV R0, UR4 ;  /* 0x0000000400007c02 */ /* 0x000fce0008000f00 */
.L_x_212:
[----:B-1----:R1:W2:Y:S02]  /*90c0*/  SYNCS.PHASECHK.TRANS64.TRYWAIT P0, [R0+URZ], R3 ;  /* 0x00000003000075a7 */ /* 0x0022a400080011ff */
[----:B--2---:R-:W-:Y:S05]  /*90d0*/  @!P0 NANOSLEEP.SYNCS 0x989680 ;  /* 0x009896800000895d */ /* 0x004fea0003900000 */
[----:B------:R-:W2:Y:S02]  /*90e0*/  @!P0 SYNCS.PHASECHK.TRANS64 P0, [R0+URZ], R3 ;  /* 0x00000003000085a7 */ /* 0x000ea400080010ff */
[----:B--2---:R-:W-:Y:S05]  /*90f0*/  @!P0 BRA `(.L_x_212) ;  /* 0xfffffffc00f08947 */ /* 0x004fea000383ffff */
[----:B------:R-:W-:Y:S05]  /*9100*/  BRA `(.L_x_213) ;  /* 0xffffffac00c47947 */ /* 0x000fea000383ffff */
.L_x_76:
[----:B------:R-:W-:-:S07]  /*9110*/  MOV R0, UR4 ;  /* 0x0000000400007c02 */ /* 0x000fce0008000f00 */
.L_x_214:
[----:B-1----:R1:W2:Y:S02]  /*9120*/  SYNCS.PHASECHK.TRANS64.TRYWAIT P0, [R0+URZ], R3 ;  /* 0x00000003000075a7 */ /* 0x0022a400080011ff */
[----:B--2---:R-:W-:Y:S05]  /*9130*/  @!P0 NANOSLEEP.SYNCS 0x989680 ;  /* 0x009896800000895d */ /* 0x004fea0003900000 */
[----:B------:R-:W2:Y:S02]  /*9140*/  @!P0 SYNCS.PHASECHK.TRANS64 P0, [R0+URZ], R3 ;  /* 0x00000003000085a7 */ /* 0x000ea400080010ff */
[----:B--2---:R-:W-:Y:S05]  /*9150*/  @!P0 BRA `(.L_x_214) ;  /* 0xfffffffc00f08947 */ /* 0x004fea000383ffff */
[----:B------:R-:W-:Y:S05]  /*9160*/  BRA `(.L_x_215) ;  /* 0xffffffac00d07947 */ /* 0x000fea000383ffff */
.L_x_77:
[----:B------:R-:W-:-:S07]  /*9170*/  MOV R0, UR4 ;  /* 0x0000000400007c02 */ /* 0x000fce0008000f00 */
.L_x_216:
[----:B-1----:R1:W2:Y:S02]  /*9180*/  SYNCS.PHASECHK.TRANS64.TRYWAIT P0, [R0+URZ], R3 ;  /* 0x00000003000075a7 */ /* 0x0022a400080011ff */
[----:B--2---:R-:W-:Y:S05]  /*9190*/  @!P0 NANOSLEEP.SYNCS 0x989680 ;  /* 0x009896800000895d */ /* 0x004fea0003900000 */
[----:B------:R-:W2:Y:S02]  /*91a0*/  @!P0 SYNCS.PHASECHK.TRANS64 P0, [R0+URZ], R3 ;  /* 0x00000003000085a7 */ /* 0x000ea400080010ff */
[----:B--2---:R-:W-:Y:S05]  /*91b0*/  @!P0 BRA `(.L_x_216) ;  /* 0xfffffffc00f08947 */ /* 0x004fea000383ffff */
[----:B------:R-:W-:Y:S05]  /*91c0*/  BRA `(.L_x_217) ;  /* 0xffffffac00dc7947 */ /* 0x000fea000383ffff */
.L_x_78:
[----:B------:R-:W-:-:S07]  /*91d0*/  MOV R0, UR4 ;  /* 0x0000000400007c02 */ /* 0x000fce0008000f00 */
.L_x_218:
[----:B-1----:R1:W2:Y:S02]  /*91e0*/  SYNCS.PHASECHK.TRANS64.TRYWAIT P0, [R0+URZ], R3 ;  /* 0x00000003000075a7 */ /* 0x0022a400080011ff */
[----:B--2---:R-:W-:Y:S05]  /*91f0*/  @!P0 NANOSLEEP.SYNCS 0x989680 ;  /* 0x009896800000895d */ /* 0x004fea0003900000 */
[----:B------:R-:W2:Y:S02]  /*9200*/  @!P0 SYNCS.PHASECHK.TRANS64 P0, [R0+URZ], R3 ;  /* 0x00000003000085a7 */ /* 0x000ea400080010ff */
[----:B--2---:R-:W-:Y:S05]  /*9210*/  @!P0 BRA `(.L_x_218) ;  /* 0xfffffffc00f08947 */ /* 0x004fea000383ffff */
[----:B------:R-:W-:Y:S05]  /*9220*/  BRA `(.L_x_219) ;  /* 0xffffffac00e87947 */ /* 0x000fea000383ffff */
.L_x_81:
[----:B-1----:R1:W2:Y:S02]  /*9230*/  SYNCS.PHASECHK.TRANS64.TRYWAIT P0, [R2+URZ+0x2c0], R4 ;  /* 0x0002c004020075a7 */ /* 0x0022a400080011ff */
[----:B--2---:R-:W-:Y:S05]  /*9240*/  @!P0 NANOSLEEP.SYNCS 0x989680 ;  /* 0x009896800000895d */ /* 0x004fea0003900000 */
[----:B------:R-:W2:Y:S02]  /*9250*/  @!P0 SYNCS.PHASECHK.TRANS64 P0, [R2+URZ+0x2c0], R4 ;  /* 0x0002c004020085a7 */ /* 0x000ea400080010ff */
[----:B--2---:R-:W-:Y:S05]  /*9260*/  @!P0 BRA `(.L_x_81) ;  /* 0xfffffffc00f08947 */ /* 0x004fea000383ffff */
[----:B------:R-:W-:Y:S05]  /*9270*/  BRA `(.L_x_220) ;  /* 0xffffffb000447947 */ /* 0x000fea000383ffff */
.L_x_82:
[----:B------:R-:W-:-:S07]  /*9280*/  MOV R2, UR5 ;  /* 0x0000000500027c02 */ /* 0x000fce0008000f00 */
.L_x_221:
[----:B-1----:R1:W2:Y:S02]  /*9290*/  SYNCS.PHASECHK.TRANS64.TRYWAIT P0, [R2+URZ+0x270], R5 ;  /* 0x00027005020075a7 */ /* 0x0022a400080011ff */
[----:B--2---:R-:W-:Y:S05]  /*92a0*/  @!P0 NANOSLEEP.SYNCS 0x989680 ;  /* 0x009896800000895d */ /* 0x004fea0003900000 */
[----:B------:R-:W2:Y:S02]  /*92b0*/  @!P0 SYNCS.PHASECHK.TRANS64 P0, [R2+URZ+0x270], R5 ;  /* 0x00027005020085a7 */ /* 0x000ea400080010ff */
[----:B--2---:R-:W-:Y:S05]  /*92c0*/  @!P0 BRA `(.L_x_221) ;  /* 0xfffffffc00f08947 */ /* 0x004fea000383ffff */
[----:B------:R-:W-:Y:S05]  /*92d0*/  BRA `(.L_x_222) ;  /* 0xffffffb000547947 */ /* 0x000fea000383ffff */
.L_x_83:
[----:B-1----:R1:W2:Y:S02]  /*92e0*/  SYNCS.PHASECHK.TRANS64.TRYWAIT P1, [R2+URZ+0x260], R4 ;  /* 0x00026004020075a7 */ /* 0x0022a400080211ff */
[----:B--2---:R-:W-:Y:S05]  /*92f0*/  @!P1 NANOSLEEP.SYNCS 0x989680 ;  /* 0x009896800000995d */ /* 0x004fea0003900000 */
[----:B------:R-:W2:Y:S02]  /*9300*/  @!P1 SYNCS.PHASECHK.TRANS64 P1, [R2+URZ+0x260], R4 ;  /* 0x00026004020095a7 */ /* 0x000ea400080210ff */
[----:B--2---:R-:W-:Y:S05]  /*9310*/  @!P1 BRA `(.L_x_83) ;  /* 0xfffffffc00f09947 */ /* 0x004fea000383ffff */
[----:B------:R-:W-:Y:S05]  /*9320*/  BRA `(.L_x_223) ;  /* 0xffffffb000847947 */ /* 0x000fea000383ffff */
.L_x_86:
[----:B------:R-:W-:-:S07]  /*9330*/  MOV R0, UR5 ;  /* 0x0000000500007c02 */ /* 0x000fce0008000f00 */
.L_x_224:
[----:B-1----:R1:W2:Y:S02]  /*9340*/  SYNCS.PHASECHK.TRANS64.TRYWAIT P0, [R0+URZ+0x270], R2 ;  /* 0x00027002000075a7 */ /* 0x0022a400080011ff */
[----:B--2---:R-:W-:Y:S05]  /*9350*/  @!P0 NANOSLEEP.SYNCS 0x989680 ;  /* 0x009896800000895d */ /* 0x004fea0003900000 */
[----:B------:R-:W2:Y:S02]  /*9360*/  @!P0 SYNCS.PHASECHK.TRANS64 P0, [R0+URZ+0x270], R2 ;  /* 0x00027002000085a7 */ /* 0x000ea400080010ff */
[----:B--2---:R-:W-:Y:S05]  /*9370*/  @!P0 BRA `(.L_x_224) ;  /* 0xfffffffc00f08947 */ /* 0x004fea000383ffff */
[----:B------:R-:W-:Y:S05]  /*9380*/  BRA `(.L_x_85) ;  /* 0xffffffb000d87947 */ /* 0x000fea000383ffff */
.L_x_95:
[----:B-1----:R-:W-:-:S04]  /*9390*/  MOV R5, UR4 ;  /* 0x0000000400057c02 */ /* 0x002fc80008000f00 */
[----:B------:R1:W2:Y:S03]  /*93a0*/  SYNCS.PHASECHK.TRANS64.TRYWAIT P0, [R5+URZ+0x8], R6 ;  /* 0x00000806050075a7 */ /* 0x0002a600080011ff */
[----:B--2---:R-:W-:Y:S05]  /*93b0*/  @!P0 NANOSLEEP.SYNCS 0x989680 ;  /* 0x009896800000895d */ /* 0x004fea0003900000 */
[----:B------:R-:W2:Y:S02]  /*93c0*/  @!P0 SYNCS.PHASECHK.TRANS64 P0, [R5+URZ+0x8], R6 ;  /* 0x00000806050085a7 */ /* 0x000ea400080010ff */
[----:B--2---:R-:W-:Y:S05]  /*93d0*/  @!P0 BRA `(.L_x_95) ;  /* 0xfffffffc00ec8947 */ /* 0x004fea000383ffff */
[----:B------:R-:W-:Y:S05]  /*93e0*/  BRA `(.L_x_94) ;  /* 0xffffffb4008c7947 */ /* 0x000fea000383ffff */
.L_x_97:
[----:B------:R-:W-:Y:S01]  /*93f0*/  BSSY B0, `(.L_x_225) ;  /* 0x0000006000007945 */ /* 0x000fe20003800000 */
[----:B------:R-:W-:-:S07]  /*9400*/  MOV R15, 0xffffffff ;  /* 0xffffffff000f7802 */ /* 0x000fce0000000f00 */
[----:B-1---5:R-:W-:Y:S05]  /*9410*/  WARPSYNC.COLLECTIVE R15, `(.L_x_226) ;  /* 0x000000000f0c7348 */ /* 0x022fea0003c00000 */
[----:B------:R-:W-:Y:S02]  /*9420*/  ELECT P6, UR79, PT ;  /* 0x00000000004f782f */ /* 0x000fe400038c0000 */
[----:B------:R-:W-:Y:S01]  /*9430*/  MOV R14, UR79 ;  /* 0x0000004f000e7c02 */ /* 0x000fe20008000f00 */
[----:B-1---5:R-:W-:Y:S10]  /*9440*/  ENDCOLLECTIVE ;  /* 0x000000000000791b */ /* 0x022ff40003800000 */
.L_x_226:
[----:B------:R-:W-:Y:S05]  /*9450*/  BSYNC B0 ;  /* 0x0000000000007941 */ /* 0x000fea0003800000 */
.L_x_225:
[----:B------:R-:W-:Y:S01]  /*9460*/  PLOP3.LUT P0, PT, P6, PT, PT, 0x80, 0x8 ;  /* 0x000000000008781c */ /* 0x000fe2000370f070 */
[----:B------:R-:W-:-:S12]  /*9470*/  BRA `(.L_x_227) ;  /* 0xffffffb400b87947 */ /* 0x000fd8000383ffff */
.L_x_99:
[----:B-1----:R-:W-:-:S04]  /*9480*/  MOV R0, UR4 ;  /* 0x0000000400007c02 */ /* 0x002fc80008000f00 */
[----:B------:R1:W2:Y:S03]  /*9490*/  SYNCS.PHASECHK.TRANS64.TRYWAIT P0, [R0+URZ+0x8], R4 ;  /* 0x00000804000075a7 */ /* 0x0002a600080011ff */
[----:B--2---:R-:W-:Y:S05]  /*94a0*/  @!P0 NANOSLEEP.SYNCS 0x989680 ;  /* 0x009896800000895d */ /* 0x004fea0003900000 */
[----:B------:R-:W2:Y:S02]  /*94b0*/  @!P0 SYNCS.PHASECHK.TRANS64 P0, [R0+URZ+0x8], R4 ;  /* 0x00000804000085a7 */ /* 0x000ea400080010ff */
[----:B--2---:R-:W-:Y:S05]  /*94c0*/  @!P0 BRA `(.L_x_99) ;  /* 0xfffffffc00ec8947 */ /* 0x004fea000383ffff */
[----:B------:R-:W-:Y:S05]  /*94d0*/  BRA `(.L_x_98) ;  /* 0xffffffb400bc7947 */ /* 0x000fea000383ffff */
.L_x_100:
[----:B-1----:R1:W2:Y:S02]  /*94e0*/  SYNCS.PHASECHK.TRANS64.TRYWAIT P0, [R0+URZ+0x260], R3 ;  /* 0x00026003000075a7 */ /* 0x0022a400080011ff */
[----:B--2---:R-:W-:Y:S05]  /*94f0*/  @!P0 NANOSLEEP.SYNCS 0x989680 ;  /* 0x009896800000895d */ /* 0x004fea0003900000 */
[----:B------:R-:W2:Y:S02]  /*9500*/  @!P0 SYNCS.PHASECHK.TRANS64 P0, [R0+URZ+0x260], R3 ;  /* 0x00026003000085a7 */ /* 0x000ea400080010ff */
[----:B--2---:R-:W-:Y:S05]  /*9510*/  @!P0 BRA `(.L_x_100) ;  /* 0xfffffffc00f08947 */ /* 0x004fea000383ffff */
[----:B------:R-:W-:Y:S05]  /*9520*/  BRA `(.L_x_228) ;  /* 0xffffffb800987947 */ /* 0x000fea000383ffff */
.L_x_102:
[----:B------:R-:W-:-:S07]  /*9530*/  MOV R0, UR8 ;  /* 0x0000000800007c02 */ /* 0x000fce0008000f00 */
.L_x_229:
[----:B-1----:R1:W3:Y:S02]  /*9540*/  SYNCS.PHASECHK.TRANS64.TRYWAIT P0, [R0+URZ+0x2a0], R3 ;  /* 0x0002a003000075a7 */ /* 0x0022e400080011ff */
[----:B---3--:R-:W-:Y:S05]  /*9550*/  @!P0 NANOSLEEP.SYNCS 0x989680 ;  /* 0x009896800000895d */ /* 0x008fea0003900000 */
[----:B------:R-:W3:Y:S02]  /*9560*/  @!P0 SYNCS.PHASECHK.TRANS64 P0, [R0+URZ+0x2a0], R3 ;  /* 0x0002a003000085a7 */ /* 0x000ee400080010ff */
[----:B---3--:R-:W-:Y:S05]  /*9570*/  @!P0 BRA `(.L_x_229) ;  /* 0xfffffffc00f08947 */ /* 0x008fea000383ffff */
[----:B------:R-:W-:Y:S05]  /*9580*/  BRA `(.L_x_230) ;  /* 0xffffffb800e07947 */ /* 0x000fea000383ffff */
.L_x_105:
[----:B------:R-:W-:Y:S07]  /*9590*/  MOV R0, UR7 ;  /* 0x0000000700007c02 */ /* 0x000fee0008000f00 */
.L_x_231:
[----:B-1----:R1:W3:Y:S02]  /*95a0*/  SYNCS.PHASECHK.TRANS64.TRYWAIT P0, [R0+URZ], R3 ;  /* 0x00000003000075a7 */ /* 0x0022e400080011ff */
[----:B---3--:R-:W-:Y:S05]  /*95b0*/  @!P0 NANOSLEEP.SYNCS 0x989680 ;  /* 0x009896800000895d */ /* 0x008fea0003900000 */
[----:B------:R-:W3:Y:S02]  /*95c0*/  @!P0 SYNCS.PHASECHK.TRANS64 P0, [R0+URZ], R3 ;  /* 0x00000003000085a7 */ /* 0x000ee400080010ff */
[----:B---3--:R-:W-:Y:S05]  /*95d0*/  @!P0 BRA `(.L_x_231) ;  /* 0xfffffffc00f08947 */ /* 0x008fea000383ffff */
[----:B------:R-:W-:Y:S05]  /*95e0*/  BRA `(.L_x_104) ;  /* 0xffffffb800f47947 */ /* 0x000fea000383ffff */
.L_x_109:
[----:B-1----:R-:W-:-:S07]  /*95f0*/  MOV R0, UR7 ;  /* 0x0000000700007c02 */ /* 0x002fce0008000f00 */
.L_x_232:
[----:B-1----:R1:W2:Y:S02]  /*9600*/  SYNCS.PHASECHK.TRANS64.TRYWAIT P0, [R0+URZ], R2 ;  /* 0x00000002000075a7 */ /* 0x0022a400080011ff */
[----:B--2---:R-:W-:Y:S05]  /*9610*/  @!P0 NANOSLEEP.SYNCS 0x989680 ;  /* 0x009896800000895d */ /* 0x004fea0003900000 */
[----:B------:R-:W2:Y:S02]  /*9620*/  @!P0 SYNCS.PHASECHK.TRANS64 P0, [R0+URZ], R2 ;  /* 0x00000002000085a7 */ /* 0x000ea400080010ff */
[----:B--2---:R-:W-:Y:S05]  /*9630*/  @!P0 BRA `(.L_x_232) ;  /* 0xfffffffc00f08947 */ /* 0x004fea000383ffff */
[----:B------:R-:W-:Y:S05]  /*9640*/  BRA `(.L_x_233) ;  /* 0xffffffbc00c47947 */ /* 0x000fea000383ffff */
.L_x_110:
[----:B------:R-:W-:-:S07]  /*9650*/  MOV R0, UR7 ;  /* 0x0000000700007c02 */ /* 0x000fce0008000f00 */
.L_x_234:
[----:B-1----:R1:W2:Y:S02]  /*9660*/  SYNCS.PHASECHK.TRANS64.TRYWAIT P0, [R0+URZ], R3 ;  /* 0x00000003000075a7 */ /* 0x0022a400080011ff */
[----:B--2---:R-:W-:Y:S05]  /*9670*/  @!P0 NANOSLEEP.SYNCS 0x989680 ;  /* 0x009896800000895d */ /* 0x004fea0003900000 */
[----:B------:R-:W2:Y:S02]  /*9680*/  @!P0 SYNCS.PHASECHK.TRANS64 P0, [R0+URZ], R3 ;  /* 0x00000003000085a7 */ /* 0x000ea400080010ff */
[----:B--2---:R-:W-:Y:S05]  /*9690*/  @!P0 BRA `(.L_x_234) ;  /* 0xfffffffc00f08947 */ /* 0x004fea000383ffff */
[----:B------:R-:W-:Y:S05]  /*96a0*/  BRA `(.L_x_235) ;  /* 0xffffffbc00d07947 */ /* 0x000fea000383ffff */
.L_x_111:
[----:B------:R-:W-:-:S07]  /*96b0*/  MOV R0, UR7 ;  /* 0x0000000700007c02 */ /* 0x000fce0008000f00 */
.L_x_236:
[----:B-1----:R1:W2:Y:S02]  /*96c0*/  SYNCS.PHASECHK.TRANS64.TRYWAIT P0, [R0+URZ], R3 ;  /* 0x00000003000075a7 */ /* 0x0022a400080011ff */
[----:B--2---:R-:W-:Y:S05]  /*96d0*/  @!P0 NANOSLEEP.SYNCS 0x989680 ;  /* 0x009896800000895d */ /* 0x004fea0003900000 */
[----:B------:R-:W2:Y:S02]  /*96e0*/  @!P0 SYNCS.PHASECHK.TRANS64 P0, [R0+URZ], R3 ;  /* 0x00000003000085a7 */ /* 0x000ea400080010ff */
[----:B--2---:R-:W-:Y:S05]  /*96f0*/  @!P0 BRA `(.L_x_236) ;  /* 0xfffffffc00f08947 */ /* 0x004fea000383ffff */
[----:B------:R-:W-:Y:S05]  /*9700*/  BRA `(.L_x_237) ;  /* 0xffffffbc00dc7947 */ /* 0x000fea000383ffff */
.L_x_114:
[----:B------:R-:W-:-:S07]  /*9710*/  MOV R0, UR6 ;  /* 0x0000000600007c02 */ /* 0x000fce0008000f00 */
.L_x_238:
[----:B-1----:R1:W2:Y:S02]  /*9720*/  SYNCS.PHASECHK.TRANS64.TRYWAIT P1, [R0+URZ+0x2e0], R2 ;  /* 0x0002e002000075a7 */ /* 0x0022a400080211ff */
[----:B--2---:R-:W-:Y:S05]  /*9730*/  @!P1 NANOSLEEP.SYNCS 0x989680 ;  /* 0x009896800000995d */ /* 0x004fea0003900000 */
[----:B------:R-:W2:Y:S02]  /*9740*/  @!P1 SYNCS.PHASECHK.TRANS64 P1, [R0+URZ+0x2e0], R2 ;  /* 0x0002e002000095a7 */ /* 0x000ea400080210ff */
[----:B--2---:R-:W-:Y:S05]  /*9750*/  @!P1 BRA `(.L_x_238) ;  /* 0xfffffffc00f09947 */ /* 0x004fea000383ffff */
[----:B------:R-:W-:Y:S05]  /*9760*/  BRA `(.L_x_239) ;  /* 0xffffffc000287947 */ /* 0x000fea000383ffff */
.L_x_119:
[----:B---3--:R3:W1:Y:S02]  /*9770*/  SYNCS.PHASECHK.TRANS64.TRYWAIT P0, [R7+URZ+0x260], R0 ;  /* 0x00026000070075a7 */ /* 0x00866400080011ff */
[----:B-1----:R-:W-:Y:S05]  /*9780*/  @!P0 NANOSLEEP.SYNCS 0x989680 ;  /* 0x009896800000895d */ /* 0x002fea0003900000 */
[----:B------:R-:W1:Y:S02]  /*9790*/  @!P0 SYNCS.PHASECHK.TRANS64 P0, [R7+URZ+0x260], R0 ;  /* 0x00026000070085a7 */ /* 0x000e6400080010ff */
[----:B-1----:R-:W-:Y:S05]  /*97a0*/  @!P0 BRA `(.L_x_119) ;  /* 0xfffffffc00f08947 */ /* 0x002fea000383ffff */
[----:B------:R-:W-:Y:S05]  /*97b0*/  BRA `(.L_x_240) ;  /* 0xffffffc400407947 */ /* 0x000fea000383ffff */
.L_x_122:
[----:B-1----:R-:W-:Y:S07]  /*97c0*/  MOV R0, UR19 ;  /* 0x0000001300007c02 */ /* 0x002fee0008000f00 */
.L_x_241:
[----:B-1----:R1:W2:Y:S02]  /*97d0*/  SYNCS.PHASECHK.TRANS64.TRYWAIT P2, [R0+URZ+0x258], R7 ;  /* 0x00025807000075a7 */ /* 0x0022a400080411ff */
[----:B--2---:R-:W-:Y:S05]  /*97e0*/  @!P2 NANOSLEEP.SYNCS 0x989680 ;  /* 0x009896800000a95d */ /* 0x004fea0003900000 */
[----:B------:R-:W2:Y:S02]  /*97f0*/  @!P2 SYNCS.PHASECHK.TRANS64 P2, [R0+URZ+0x258], R7 ;  /* 0x000258070000a5a7 */ /* 0x000ea400080410ff */
[----:B--2---:R-:W-:Y:S05]  /*9800*/  @!P2 BRA `(.L_x_241) ;  /* 0xfffffffc00f0a947 */ /* 0x004fea000383ffff */
[----:B------:R-:W-:Y:S05]  /*9810*/  BRA `(.L_x_121) ;  /* 0xffffffc800887947 */ /* 0x000fea000383ffff */
.L_x_125:
[----:B-1----:R-:W-:Y:S07]  /*9820*/  MOV R0, UR19 ;  /* 0x0000001300007c02 */ /* 0x002fee0008000f00 */
.L_x_242:
[----:B-1----:R1:W2:Y:S02]  /*9830*/  SYNCS.PHASECHK.TRANS64.TRYWAIT P0, [R0+URZ+0x248], R6 ;  /* 0x00024806000075a7 */ /* 0x0022a400080011ff */
[----:B--2---:R-:W-:Y:S05]  /*9840*/  @!P0 NANOSLEEP.SYNCS 0x989680 ;  /* 0x009896800000895d */ /* 0x004fea0003900000 */
[----:B------:R-:W2:Y:S02]  /*9850*/  @!P0 SYNCS.PHASECHK.TRANS64 P0, [R0+URZ+0x248], R6 ;  /* 0x00024806000085a7 */ /* 0x000ea400080010ff */
[----:B--2---:R-:W-:Y:S05]  /*9860*/  @!P0 BRA `(.L_x_242) ;  /* 0xfffffffc00f08947 */ /* 0x004fea000383ffff */
[----:B------:R-:W-:Y:S05]  /*9870*/  BRA `(.L_x_243) ;  /* 0xffffffc800d47947 */ /* 0x000fea000383ffff */
.L_x_128:
[----:B--2---:R2:W3:Y:S02]  /*9880*/  SYNCS.PHASECHK.TRANS64.TRYWAIT P0, [R3+URZ+0x260], R0 ;  /* 0x00026000030075a7 */ /* 0x0044e400080011ff */
[----:B---3--:R-:W-:Y:S05]  /*9890*/  @!P0 NANOSLEEP.SYNCS 0x989680 ;  /* 0x009896800000895d */ /* 0x008fea0003900000 */
[----:B------:R-:W3:Y:S02]  /*98a0*/  @!P0 SYNCS.PHASECHK.TRANS64 P0, [R3+URZ+0x260], R0 ;  /* 0x00026000030085a7 */ /* 0x000ee400080010ff */
[----:B---3--:R-:W-:Y:S05]  /*98b0*/  @!P0 BRA `(.L_x_128) ;  /* 0xfffffffc00f08947 */ /* 0x008fea000383ffff */
[----:B------:R-:W-:Y:S05]  /*98c0*/  BRA `(.L_x_244) ;  /* 0xffffffd000207947 */ /* 0x000fea000383ffff */
.L_x_139:
[----:B-1----:R-:W-:Y:S04]  /*98d0*/  MOV R0, UR57 ;  /* 0x0000003900007c02 */ /* 0x002fe80008000f00 */
[----:B------:R1:W2:Y:S03]  /*98e0*/  SYNCS.PHASECHK.TRANS64.TRYWAIT P1, [R0+URZ+0x240], R3 ;  /* 0x00024003000075a7 */ /* 0x0002a600080211ff */
[----:B--2---:R-:W-:Y:S05]  /*98f0*/  @!P1 NANOSLEEP.SYNCS 0x989680 ;  /* 0x009896800000995d */ /* 0x004fea0003900000 */
[----:B------:R-:W2:Y:S02]  /*9900*/  @!P1 SYNCS.PHASECHK.TRANS64 P1, [R0+URZ+0x240], R3 ;  /* 0x00024003000095a7 */ /* 0x000ea400080210ff */
[----:B--2---:R-:W-:Y:S05]  /*9910*/  @!P1 BRA `(.L_x_139) ;  /* 0xfffffffc00ec9947 */ /* 0x004fea000383ffff */
[----:B------:R-:W-:Y:S05]  /*9920*/  BRA `(.L_x_138) ;  /* 0xffffffdc00307947 */ /* 0x000fea000383ffff */
.L_x_141:
[----:B------:R1:W1:Y:S02]  /*9930*/  SYNCS.PHASECHK.TRANS64.TRYWAIT P1, [R83+URZ+0x280], R4 ;  /* 0x00028004530075a7 */ /* 0x00026400080211ff */
[----:B-1----:R-:W-:Y:S05]  /*9940*/  @!P1 NANOSLEEP.SYNCS 0x989680 ;  /* 0x009896800000995d */ /* 0x002fea0003900000 */
[----:B------:R-:W1:Y:S02]  /*9950*/  @!P1 SYNCS.PHASECHK.TRANS64 P1, [R83+URZ+0x280], R4 ;  /* 0x00028004530095a7 */ /* 0x000e6400080210ff */
[----:B-1----:R-:W-:Y:S05]  /*9960*/  @!P1 BRA `(.L_x_141) ;  /* 0xfffffffc00f09947 */ /* 0x002fea000383ffff */
[----:B------:R-:W-:Y:S05]  /*9970*/  BRA `(.L_x_140) ;  /* 0xffffffdc006c7947 */ /* 0x000fea000383ffff */
        .weak           $__internal_0_$__cuda_sm10x_tcgen05_guardrail_trap_col_being_dealloced_not_returned_by_alloc
        .type           $__internal_0_$__cuda_sm10x_tcgen05_guardrail_trap_col_being_dealloced_not_returned_by_alloc,@function
        .size           $__internal_0_$__cuda_sm10x_tcgen05_guardrail_trap_col_being_dealloced_not_returned_by_alloc,($__internal_1_$__cuda_sm10x_tcgen05_guardrail_trap_phase_invalid_during_alloc - $__internal_0_$__cuda_sm10x_tcgen05_guardrail_trap_col_being_dealloced_not_returned_by_alloc)
$__internal_0_$__cuda_sm10x_tcgen05_guardrail_trap_col_being_dealloced_not_returned_by_alloc:
[----:B------:R-:W-:Y:S05]  /*9980*/  BPT.TRAP 0x1 ;  /* 0x000000040000795c */ /* 0x000fea0000300000 */
[----:B------:R-:W-:-:S04]  /*9990*/  HFMA2 R3, -RZ, RZ, 0, 0 ;  /* 0x00000000ff037431 */ /* 0x000fc800000001ff */
[----:B------:R-:W-:Y:S05]  /*99a0*/  RET.REL.NODEC R2 `(_ZN7cutlass13device_kernelINS_4gemm6kernel13GemmUniversalIN4cute5tupleIJiiiiEEENS1_10collective13CollectiveMmaINS1_35MainloopSm100TmaUmmaWarpSpecializedILi36ELi2ELi4ENS5_IJNS4_1CILi4EEESB_NSA_ILi1EEEEEEEENS5_IJNSA_ILi128EEENSA_ILi64EEESG_EEEaNS5_IJlSC_lEEEaSI_NS4_8TiledMMAINS4_8MMA_AtomIJNS4_21SM100_MMA_S8_2x1SM_SSIaaiLi128ELi64ELNS4_4UMMA5MajorE0ELSN_0ELNSM_8SaturateE0EEEEEENS4_6LayoutINS5_IJSC_SC_SC_EEENS5_IJNSA_ILi0EEEST_ST_EEEEENS5_IJNS4_10UnderscoreESW_SW_EEEEENS4_28SM100_TMA_2SM_LOAD_MULTICASTENS4_14ComposedLayoutINS4_7SwizzleILi2ELi4ELi3EEENS4_18smem_ptr_flag_bitsILi8EEENSR_INS5_IJNSA_ILi8EEESG_EEENS5_IJSG_SC_EEEEEEEvNS4_8identityESZ_S19_vS1A_EENS_8epilogue10collective18CollectiveEpilogueINS1C_23Sm100TmaWarpSpecializedILi1ELi1ELi32ELb0ELb0EEEJNS5_IJSG_SG_SG_EEENS5_IJNSR_ISG_SC_EES1I_EEEaSI_aSI_NS1C_6fusion15FusionCallbacksIS1G_NS1K_17LinearCombinationIaiaiLNS_15FloatRoundStyleE2EEES1H_S1J_JEEENS4_5SM1004TMEM4LOAD26SM100_TMEM_LOAD_32dp32b32xENS4_13SM90_TMA_LOADES19_NS4_39AutoVectorizingCopyWithAssumedAlignmentILi128EEENS4_14SM90_TMA_STOREES19_S1W_S1W_EEEvvEEEEvNT_6ParamsE) ;  /* 0xffffff6402947950 */ /* 0x000fea0003c3ffff */
        .weak           $__internal_1_$__cuda_sm10x_tcgen05_guardrail_trap_phase_invalid_during_alloc
        .type           $__internal_1_$__cuda_sm10x_tcgen05_guardrail_trap_phase_invalid_during_alloc,@function
        .size           $__internal_1_$__cuda_sm10x_tcgen05_guardrail_trap_phase_invalid_during_alloc,($__internal_2_$__cuda_sm10x_tcgen05_guardrail_trap_unallocated_columns_being_dealloced - $__internal_1_$__cuda_sm10x_tcgen05_guardrail_trap_phase_invalid_during_alloc)
$__internal_1_$__cuda_sm10x_tcgen05_guardrail_trap_phase_invalid_during_alloc:
[----:B------:R-:W-:Y:S05]  /*99b0*/  BPT.TRAP 0x1 ;  /* 0x000000040000795c */ /* 0x000fea0000300000 */
[----:B------:R-:W-:-:S04]  /*99c0*/  MOV R5, 0x0 ;  /* 0x0000000000057802 */ /* 0x000fc80000000f00 */
[----:B------:R-:W-:Y:S05]  /*99d0*/  RET.REL.NODEC R4 `(_ZN7cutlass13device_kernelINS_4gemm6kernel13GemmUniversalIN4cute5tupleIJiiiiEEENS1_10collective13CollectiveMmaINS1_35MainloopSm100TmaUmmaWarpSpecializedILi36ELi2ELi4ENS5_IJNS4_1CILi4EEESB_NSA_ILi1EEEEEEEENS5_IJNSA_ILi128EEENSA_ILi64EEESG_EEEaNS5_IJlSC_lEEEaSI_NS4_8TiledMMAINS4_8MMA_AtomIJNS4_21SM100_MMA_S8_2x1SM_SSIaaiLi128ELi64ELNS4_4UMMA5MajorE0ELSN_0ELNSM_8SaturateE0EEEEEENS4_6LayoutINS5_IJSC_SC_SC_EEENS5_IJNSA_ILi0EEEST_ST_EEEEENS5_IJNS4_10UnderscoreESW_SW_EEEEENS4_28SM100_TMA_2SM_LOAD_MULTICASTENS4_14ComposedLayoutINS4_7SwizzleILi2ELi4ELi3EEENS4_18smem_ptr_flag_bitsILi8EEENSR_INS5_IJNSA_ILi8EEESG_EEENS5_IJSG_SC_EEEEEEEvNS4_8identityESZ_S19_vS1A_EENS_8epilogue10collective18CollectiveEpilogueINS1C_23Sm100TmaWarpSpecializedILi1ELi1ELi32ELb0ELb0EEEJNS5_IJSG_SG_SG_EEENS5_IJNSR_ISG_SC_EES1I_EEEaSI_aSI_NS1C_6fusion15FusionCallbacksIS1G_NS1K_17LinearCombinationIaiaiLNS_15FloatRoundStyleE2EEES1H_S1J_JEEENS4_5SM1004TMEM4LOAD26SM100_TMEM_LOAD_32dp32b32xENS4_13SM90_TMA_LOADES19_NS4_39AutoVectorizingCopyWithAssumedAlignmentILi128EEENS4_14SM90_TMA_STOREES19_S1W_S1W_EEEvvEEEEvNT_6ParamsE) ;  /* 0xffffff6404887950 */ /* 0x000fea0003c3ffff */
        .weak           $__internal_2_$__cuda_sm10x_tcgen05_guardrail_trap_unallocated_columns_being_dealloced
        .type           $__internal_2_$__cuda_sm10x_tcgen05_guardrail_trap_unallocated_columns_being_dealloced,@function
        .size           $__internal_2_$__cuda_sm10x_tcgen05_guardrail_trap_unallocated_columns_being_dealloced,(.L_x_246 - $__internal_2_$__cuda_sm10x_tcgen05_guardrail_trap_unallocated_columns_being_dealloced)
$__internal_2_$__cuda_sm10x_tcgen05_guardrail_trap_unallocated_columns_being_dealloced:
[----:B------:R-:W-:Y:S05]  /*99e0*/  BPT.TRAP 0x1 ;  /* 0x000000040000795c */ /* 0x000fea0000300000 */
[----:B------:R-:W-:-:S04]  /*99f0*/  HFMA2 R3, -RZ, RZ, 0, 0 ;  /* 0x00000000ff037431 */ /* 0x000fc800000001ff */
[----:B------:R-:W-:Y:S05]  /*9a00*/  RET.REL.NODEC R2 `(_ZN7cutlass13device_kernelINS_4gemm6kernel13GemmUniversalIN4cute5tupleIJiiiiEEENS1_10collective13CollectiveMmaINS1_35MainloopSm100TmaUmmaWarpSpecializedILi36ELi2ELi4ENS5_IJNS4_1CILi4EEESB_NSA_ILi1EEEEEEEENS5_IJNSA_ILi128EEENSA_ILi64EEESG_EEEaNS5_IJlSC_lEEEaSI_NS4_8TiledMMAINS4_8MMA_AtomIJNS4_21SM100_MMA_S8_2x1SM_SSIaaiLi128ELi64ELNS4_4UMMA5MajorE0ELSN_0ELNSM_8SaturateE0EEEEEENS4_6LayoutINS5_IJSC_SC_SC_EEENS5_IJNSA_ILi0EEEST_ST_EEEEENS5_IJNS4_10UnderscoreESW_SW_EEEEENS4_28SM100_TMA_2SM_LOAD_MULTICASTENS4_14ComposedLayoutINS4_7SwizzleILi2ELi4ELi3EEENS4_18smem_ptr_flag_bitsILi8EEENSR_INS5_IJNSA_ILi8EEESG_EEENS5_IJSG_SC_EEEEEEEvNS4_8identityESZ_S19_vS1A_EENS_8epilogue10collective18CollectiveEpilogueINS1C_23Sm100TmaWarpSpecializedILi1ELi1ELi32ELb0ELb0EEEJNS5_IJSG_SG_SG_EEENS5_IJNSR_ISG_SC_EES1I_EEEaSI_aSI_NS1C_6fusion15FusionCallbacksIS1G_NS1K_17LinearCombinationIaiaiLNS_15FloatRoundStyleE2EEES1H_S1J_JEEENS4_5SM1004TMEM4LOAD26SM100_TMEM_LOAD_32dp32b32xENS4_13SM90_TMA_LOADES19_NS4_39AutoVectorizingCopyWithAssumedAlignmentILi128EEENS4_14SM90_TMA_STOREES19_S1W_S1W_EEEvvEEEEvNT_6ParamsE) ;  /* 0xffffff64027c7950 */ /* 0x000fea0003c3ffff */
.L_x_245:
[----:B------:R-:W-:-:S00]  /*9a10*/  BRA `(.L_x_245) ;  /* 0xfffffffc00fc7947 */ /* 0x000fc0000383ffff */
[----:B------:R-:W-:-:S00]  /*9a20*/  NOP ;  /* 0x0000000000007918 */ /* 0x000fc00000000000 */
        /* <DEDUP_REMOVED lines=13> */
.L_x_246:


//--------------------- .nv.global.init           --------------------------
	.section	.nv.global.init,"aw",@progbits
.nv.global.init:
	.type		$str$27,@object
	.size		$str$27,($str$28 - $str$27)
$str$27:
        /*0000*/ 	.byte	0x28, 0x61, 0x64, 0x64, 0x72, 0x65, 0x73, 0x73, 0x20, 0x26, 0x20, 0x6d, 0x61, 0x73, 0x6b, 0x29
        /*0010*/ 	.byte	0x20, 0x3d, 0x3d, 0x20, 0x30, 0x00
	.type		$str$28,@object
	.size		$str$28,($str$26 - $str$28)
$str$28:
        /*0016*/ 	.byte	0x2f, 0x74, 0x6d, 0x70, 0x2f, 0x63, 0x75, 0x74, 0x6c, 0x61, 0x73, 0x73, 0x5f, 0x73, 0x77, 0x65
        /*0026*/ 	.byte	0x65, 0x70, 0x5f, 0x73, 0x72, 0x63, 0x2f, 0x69, 0x6e, 0x63, 0x6c, 0x75, 0x64, 0x65, 0x2f, 0x63
        /*0036*/ 	.byte	0x75, 0x74, 0x65, 0x2f, 0x70, 0x6f, 0x69, 0x6e, 0x74, 0x65, 0x72, 0x5f, 0x66, 0x6c, 0x61, 0x67
        /*0046*/ 	.byte	0x67, 0x65, 0x64, 0x2e, 0x68, 0x70, 0x70, 0x00
	.type		$str$26,@object
	.size		$str$26,($str$25 - $str$26)
$str$26:
        /*004e*/ 	.byte	0x2f, 0x74, 0x6d, 0x70, 0x2f, 0x63, 0x75, 0x74, 0x6c, 0x61, 0x73, 0x73, 0x5f, 0x73, 0x77, 0x65
        /*005e*/ 	.byte	0x65, 0x70, 0x5f, 0x73, 0x72, 0x63, 0x2f, 0x69, 0x6e, 0x63, 0x6c, 0x75, 0x64, 0x65, 0x2f, 0x63
        /*006e*/ 	.byte	0x75, 0x74, 0x65, 0x2f, 0x61, 0x74, 0x6f, 0x6d, 0x2f, 0x63, 0x6f, 0x70, 0x79, 0x5f, 0x74, 0x72
        /*007e*/ 	.byte	0x61, 0x69, 0x74, 0x73, 0x5f, 0x73, 0x6d, 0x31, 0x30, 0x30, 0x2e, 0x68, 0x70, 0x70, 0x00
	.type		$str$25,@object
	.size		$str$25,(__unnamed_1 - $str$25)
$str$25:
        /*008d*/ 	.byte	0x28, 0x28, 0x75, 0x69, 0x6e, 0x74, 0x33, 0x32, 0x5f, 0x74, 0x28, 0x74, 0x68, 0x72, 0x65, 0x61
        /*009d*/ 	.byte	0x64, 0x49, 0x64, 0x78, 0x2e, 0x78, 0x29, 0x20, 0x2f, 0x20, 0x33, 0x32, 0x29, 0x20, 0x25, 0x20
        /*00ad*/ 	.byte	0x34, 0x29, 0x20, 0x3d, 0x3d, 0x20, 0x28, 0x28, 0x28, 0x74, 0x6d, 0x65, 0x6d, 0x5f, 0x61, 0x64
        /*00bd*/ 	.byte	0x64, 0x72, 0x20, 0x3e, 0x3e, 0x20, 0x31, 0x36, 0x29, 0x20, 0x2f, 0x20, 0x33, 0x32, 0x29, 0x20
        /*00cd*/ 	.byte	0x25, 0x20, 0x34, 0x29, 0x00
	.type		__unnamed_1,@object
	.size		__unnamed_1,(__unnamed_2 - __unnamed_1)
__unnamed_1:
        /*00d2*/ 	.byte	0x61, 0x75, 0x74, 0x6f, 0x20, 0x63, 0x75, 0x74, 0x65, 0x3a, 0x3a, 0x61, 0x73, 0x5f, 0x70, 0x6f
        /* <DEDUP_REMOVED lines=24> */
        /*0262*/ 	.byte	0x00
	.type		__unnamed_2,@object
	.size		__unnamed_2,(.L_2 - __unnamed_2)
__unnamed_2:
        /* <DEDUP_REMOVED lines=41> */
.L_2:


//--------------------- .nv.shared._ZN7cutlass13device_kernelINS_4gemm6kernel13GemmUniversalIN4cute5tupleIJiiiiEEENS1_10collective13CollectiveMmaINS1_35MainloopSm100TmaUmmaWarpSpecializedILi36ELi2ELi4ENS5_IJNS4_1CILi4EEESB_NSA_ILi1EEEEEEEENS5_IJNSA_ILi128EEENSA_ILi64EEESG_EEEaNS5_IJlSC_lEEEaSI_NS4_8TiledMMAINS4_8MMA_AtomIJNS4_21SM100_MMA_S8_2x1SM_SSIaaiLi128ELi64ELNS4_4UMMA5MajorE0ELSN_0ELNSM_8SaturateE0EEEEEENS4_6LayoutINS5_IJSC_SC_SC_EEENS5_IJNSA_ILi0EEEST_ST_EEEEENS5_IJNS4_10UnderscoreESW_SW_EEEEENS4_28SM100_TMA_2SM_LOAD_MULTICASTENS4_14ComposedLayoutINS4_7SwizzleILi2ELi4ELi3EEENS4_18smem_ptr_flag_bitsILi8EEENSR_INS5_IJNSA_ILi8EEESG_EEENS5_IJSG_SC_EEEEEEEvNS4_8identityESZ_S19_vS1A_EENS_8epilogue10collective18CollectiveEpilogueINS1C_23Sm100TmaWarpSpecializedILi1ELi1ELi32ELb0ELb0EEEJNS5_IJSG_SG_SG_EEENS5_IJNSR_ISG_SC_EES1I_EEEaSI_aSI_NS1C_6fusion15FusionCallbacksIS1G_NS1K_17LinearCombinationIaiaiLNS_15FloatRoundStyleE2EEES1H_S1J_JEEENS4_5SM1004TMEM4LOAD26SM100_TMEM_LOAD_32dp32b32xENS4_13SM90_TMA_LOADES19_NS4_39AutoVectorizingCopyWithAssumedAlignmentILi128EEENS4_14SM90_TMA_STOREES19_S1W_S1W_EEEvvEEEEvNT_6ParamsE --------------------------
	.section	.nv.shared._ZN7cutlass13device_kernelINS_4gemm6kernel13GemmUniversalIN4cute5tupleIJiiiiEEENS1_10collective13CollectiveMmaINS1_35MainloopSm100TmaUmmaWarpSpecializedILi36ELi2ELi4ENS5_IJNS4_1CILi4EEESB_NSA_ILi1EEEEEEEENS5_IJNSA_ILi128EEENSA_ILi64EEESG_EEEaNS5_IJlSC_lEEEaSI_NS4_8TiledMMAINS4_8MMA_AtomIJNS4_21SM100_MMA_S8_2x1SM_SSIaaiLi128ELi64ELNS4_4UMMA5MajorE0ELSN_0ELNSM_8SaturateE0EEEEEENS4_6LayoutINS5_IJSC_SC_SC_EEENS5_IJNSA_ILi0EEEST_ST_EEEEENS5_IJNS4_10UnderscoreESW_SW_EEEEENS4_28SM100_TMA_2SM_LOAD_MULTICASTENS4_14ComposedLayoutINS4_7SwizzleILi2ELi4ELi3EEENS4_18smem_ptr_flag_bitsILi8EEENSR_INS5_IJNSA_ILi8EEESG_EEENS5_IJSG_SC_EEEEEEEvNS4_8identityESZ_S19_vS1A_EENS_8epilogue10collective18CollectiveEpilogueINS1C_23Sm100TmaWarpSpecializedILi1ELi1ELi32ELb0ELb0EEEJNS5_IJSG_SG_SG_EEENS5_IJNSR_ISG_SC_EES1I_EEEaSI_aSI_NS1C_6fusion15FusionCallbacksIS1G_NS1K_17LinearCombinationIaiaiLNS_15FloatRoundStyleE2EEES1H_S1J_JEEENS4_5SM1004TMEM4LOAD26SM100_TMEM_LOAD_32dp32b32xENS4_13SM90_TMA_LOADES19_NS4_39AutoVectorizingCopyWithAssumedAlignmentILi128EEENS4_14SM90_TMA_STOREES19_S1W_S1W_EEEvvEEEEvNT_6ParamsE,"aw",@nobits
	.sectionflags	@""
	.align	16
	.zero		1024


//--------------------- .nv.shared.reserved.0     --------------------------
	.section	.nv.shared.reserved.0,"aw",@nobits
	.weak		__nv_reservedSMEM_offset_0_alias
	.size		__nv_reservedSMEM_offset_0_alias, 0, 64
	.other		__nv_reservedSMEM_offset_0_alias,@"STO_CUDA_RESERVED_SHARED STV_DEFAULT"
__nv_reservedSMEM_offset_0_alias:
	.zero		0
.nv.shared.reserved.0:
	.zero		64
	.weak		__nv_reservedSMEM_tcgen05_partition
	.type		__nv_reservedSMEM_tcgen05_partition,@object
	.size		__nv_reservedSMEM_tcgen05_partition,(.L_0 - __nv_reservedSMEM_tcgen05_partition)
__nv_reservedSMEM_tcgen05_partition:
	.zero		32
.L_0:


//--------------------- .nv.global                --------------------------
	.section	.nv.global,"aw",@nobits
.nv.global:
	.type		_ZN40_INTERNAL_33d8b031_4_k_cu_c96707ab_340374cute1_E,@object
	.size		_ZN40_INTERNAL_33d8b031_4_k_cu_c96707ab_340374cute1_E,(_ZN40_INTERNAL_33d8b031_4_k_cu_c96707ab_340374cuda3std3__45__cpo6cbeginE - _ZN40_INTERNAL_33d8b031_4_k_cu_c96707ab_340374cute1_E)
_ZN40_INTERNAL_33d8b031_4_k_cu_c96707ab_340374cute1_E:
	.zero		1
	.type		_ZN40_INTERNAL_33d8b031_4_k_cu_c96707ab_340374cuda3std3__45__cpo6cbeginE,@object
	.size		_ZN40_INTERNAL_33d8b031_4_k_cu_c96707ab_340374cuda3std3__45__cpo6cbeginE,(_ZN40_INTERNAL_33d8b031_4_k_cu_c96707ab_340374cuda3std3__48in_placeE - _ZN40_INTERNAL_33d8b031_4_k_cu_c96707ab_340374cuda3std3__45__cpo6cbeginE)
_ZN40_INTERNAL_33d8b031_4_k_cu_c96707ab_340374cuda3std3__45__cpo6cbeginE:
	.zero		1
	.type		_ZN40_INTERNAL_33d8b031_4_k_cu_c96707ab_340374cuda3std3__48in_placeE,@object
	.size		_ZN40_INTERNAL_33d8b031_4_k_cu_c96707ab_340374cuda3std3__48in_placeE,(_ZN40_INTERNAL_33d8b031_4_k_cu_c96707ab_340374cuda3std6ranges3__45__cpo9iter_moveE - _ZN40_INTERNAL_33d8b031_4_k_cu_c96707ab_340374cuda3std3__48in_placeE)
_ZN40_INTERNAL_33d8b031_4_k_cu_c96707ab_340374cuda3std3__48in_placeE:
	.zero		1
	.type		_ZN40_INTERNAL_33d8b031_4_k_cu_c96707ab_340374cuda3std6ranges3__45__cpo9iter_moveE,@object
	.size		_ZN40_INTERNAL_33d8b031_4_k_cu_c96707ab_340374cuda3std6ranges3__45__cpo9iter_moveE,(_ZN40_INTERNAL_33d8b031_4_k_cu_c96707ab_340374cuda3std3__45__cpo5beginE - _ZN40_INTERNAL_33d8b031_4_k_cu_c96707ab_340374cuda3std6ranges3__45__cpo9iter_moveE)
_ZN40_INTERNAL_33d8b031_4_k_cu_c96707ab_340374cuda3std6ranges3__45__cpo9iter_moveE:
	.zero		1
	.type		_ZN40_INTERNAL_33d8b031_4_k_cu_c96707ab_340374cuda3std3__45__cpo5beginE,@object
	.size		_ZN40_INTERNAL_33d8b031_4_k_cu_c96707ab_340374cuda3std3__45__cpo5beginE,(_ZN40_INTERNAL_33d8b031_4_k_cu_c96707ab_340374cuda3std3__442_GLOBAL__N__33d8b031_4_k_cu_c96707ab_340376ignoreE - _ZN40_INTERNAL_33d8b031_4_k_cu_c96707ab_340374cuda3std3__45__cpo5beginE)
_ZN40_INTERNAL_33d8b031_4_k_cu_c96707ab_340374cuda3std3__45__cpo5beginE:
	.zero		1
	.type		_ZN40_INTERNAL_33d8b031_4_k_cu_c96707ab_340374cuda3std3__442_GLOBAL__N__33d8b031_4_k_cu_c96707ab_340376ignoreE,@object
	.size		_ZN40_INTERNAL_33d8b031_4_k_cu_c96707ab_340374cuda3std3__442_GLOBAL__N__33d8b031_4_k_cu_c96707ab_340376ignoreE,(_ZN40_INTERNAL_33d8b031_4_k_cu_c96707ab_340374cute7productE - _ZN40_INTERNAL_33d8b031_4_k_cu_c96707ab_340374cuda3std3__442_GLOBAL__N__33d8b031_4_k_cu_c96707ab_340376ignoreE)
_ZN40_INTERNAL_33d8b031_4_k_cu_c96707ab_340374cuda3std3__442_GLOBAL__N__33d8b031_4_k_cu_c96707ab_340376ignoreE:
	.zero		1
	.type		_ZN40_INTERNAL_33d8b031_4_k_cu_c96707ab_340374cute7productE,@object
	.size		_ZN40_INTERNAL_33d8b031_4_k_cu_c96707ab_340374cute7productE,(_ZN40_INTERNAL_33d8b031_4_k_cu_c96707ab_340374cuda3std3__45__cpo3endE - _ZN40_INTERNAL_33d8b031_4_k_cu_c96707ab_340374cute7productE)
_ZN40_INTERNAL_33d8b031_4_k_cu_c96707ab_340374cute7productE:
	.zero		1
	.type		_ZN40_INTERNAL_33d8b031_4_k_cu_c96707ab_340374cuda3std3__45__cpo3endE,@object
	.size		_ZN40_INTERNAL_33d8b031_4_k_cu_c96707ab_340374cuda3std3__45__cpo3endE,(_ZN40_INTERNAL_33d8b031_4_k_cu_c96707ab_340374cuda3std3__419piecewise_constructE - _ZN40_INTERNAL_33d8b031_4_k_cu_c96707ab_340374cuda3std3__45__cpo3endE)
_ZN40_INTERNAL_33d8b031_4_k_cu_c96707ab_340374cuda3std3__45__cpo3endE:
	.zero		1
	.type		_ZN40_INTERNAL_33d8b031_4_k_cu_c96707ab_340374cuda3std3__419piecewise_constructE,@object
	.size		_ZN40_INTERNAL_33d8b031_4_k_cu_c96707ab_340374cuda3std3__419piecewise_constructE,(_ZN40_INTERNAL_33d8b031_4_k_cu_c96707ab_340374cuda3std3__45__cpo4cendE - _ZN40_INTERNAL_33d8b031_4_k_cu_c96707ab_340374cuda3std3__419piecewise_constructE)
_ZN40_INTERNAL_33d8b031_4_k_cu_c96707ab_340374cuda3std3__419piecewise_constructE:
	.zero		1
	.type		_ZN40_INTERNAL_33d8b031_4_k_cu_c96707ab_340374cuda3std3__45__cpo4cendE,@object
	.size		_ZN40_INTERNAL_33d8b031_4_k_cu_c96707ab_340374cuda3std3__45__cpo4cendE,(_ZN40_INTERNAL_33d8b031_4_k_cu_c96707ab_340374cuda3std6ranges3__45__cpo4swapE - _ZN40_INTERNAL_33d8b031_4_k_cu_c96707ab_340374cuda3std3__45__cpo4cendE)
_ZN40_INTERNAL_33d8b031_4_k_cu_c96707ab_340374cuda3std3__45__cpo4cendE:
	.zero		1
	.type		_ZN40_INTERNAL_33d8b031_4_k_cu_c96707ab_340374cuda3std6ranges3__45__cpo4swapE,@object
	.size		_ZN40_INTERNAL_33d8b031_4_k_cu_c96707ab_340374cuda3std6ranges3__45__cpo4swapE,(.L_10 - _ZN40_INTERNAL_33d8b031_4_k_cu_c96707ab_340374cuda3std6ranges3__45__cpo4swapE)
_ZN40_INTERNAL_33d8b031_4_k_cu_c96707ab_340374cuda3std6ranges3__45__cpo4swapE:
	.zero		1
.L_10:


//--------------------- .nv.constant0._ZN7cutlass13device_kernelINS_4gemm6kernel13GemmUniversalIN4cute5tupleIJiiiiEEENS1_10collective13CollectiveMmaINS1_35MainloopSm100TmaUmmaWarpSpecializedILi36ELi2ELi4ENS5_IJNS4_1CILi4EEESB_NSA_ILi1EEEEEEEENS5_IJNSA_ILi128EEENSA_ILi64EEESG_EEEaNS5_IJlSC_lEEEaSI_NS4_8TiledMMAINS4_8MMA_AtomIJNS4_21SM100_MMA_S8_2x1SM_SSIaaiLi128ELi64ELNS4_4UMMA5MajorE0ELSN_0ELNSM_8SaturateE0EEEEEENS4_6LayoutINS5_IJSC_SC_SC_EEENS5_IJNSA_ILi0EEEST_ST_EEEEENS5_IJNS4_10UnderscoreESW_SW_EEEEENS4_28SM100_TMA_2SM_LOAD_MULTICASTENS4_14ComposedLayoutINS4_7SwizzleILi2ELi4ELi3EEENS4_18smem_ptr_flag_bitsILi8EEENSR_INS5_IJNSA_ILi8EEESG_EEENS5_IJSG_SC_EEEEEEEvNS4_8identityESZ_S19_vS1A_EENS_8epilogue10collective18CollectiveEpilogueINS1C_23Sm100TmaWarpSpecializedILi1ELi1ELi32ELb0ELb0EEEJNS5_IJSG_SG_SG_EEENS5_IJNSR_ISG_SC_EES1I_EEEaSI_aSI_NS1C_6fusion15FusionCallbacksIS1G_NS1K_17LinearCombinationIaiaiLNS_15FloatRoundStyleE2EEES1H_S1J_JEEENS4_5SM1004TMEM4LOAD26SM100_TMEM_LOAD_32dp32b32xENS4_13SM90_TMA_LOADES19_NS4_39AutoVectorizingCopyWithAssumedAlignmentILi128EEENS4_14SM90_TMA_STOREES19_S1W_S1W_EEEvvEEEEvNT_6ParamsE --------------------------
	.section	.nv.constant0._ZN7cutlass13device_kernelINS_4gemm6kernel13GemmUniversalIN4cute5tupleIJiiiiEEENS1_10collective13CollectiveMmaINS1_35MainloopSm100TmaUmmaWarpSpecializedILi36ELi2ELi4ENS5_IJNS4_1CILi4EEESB_NSA_ILi1EEEEEEEENS5_IJNSA_ILi128EEENSA_ILi64EEESG_EEEaNS5_IJlSC_lEEEaSI_NS4_8TiledMMAINS4_8MMA_AtomIJNS4_21SM100_MMA_S8_2x1SM_SSIaaiLi128ELi64ELNS4_4UMMA5MajorE0ELSN_0ELNSM_8SaturateE0EEEEEENS4_6LayoutINS5_IJSC_SC_SC_EEENS5_IJNSA_ILi0EEEST_ST_EEEEENS5_IJNS4_10UnderscoreESW_SW_EEEEENS4_28SM100_TMA_2SM_LOAD_MULTICASTENS4_14ComposedLayoutINS4_7SwizzleILi2ELi4ELi3EEENS4_18smem_ptr_flag_bitsILi8EEENSR_INS5_IJNSA_ILi8EEESG_EEENS5_IJSG_SC_EEEEEEEvNS4_8identityESZ_S19_vS1A_EENS_8epilogue10collective18CollectiveEpilogueINS1C_23Sm100TmaWarpSpecializedILi1ELi1ELi32ELb0ELb0EEEJNS5_IJSG_SG_SG_EEENS5_IJNSR_ISG_SC_EES1I_EEEaSI_aSI_NS1C_6fusion15FusionCallbacksIS1G_NS1K_17LinearCombinationIaiaiLNS_15FloatRoundStyleE2EEES1H_S1J_JEEENS4_5SM1004TMEM4LOAD26SM100_TMEM_LOAD_32dp32b32xENS4_13SM90_TMA_LOADES19_NS4_39AutoVectorizingCopyWithAssumedAlignmentILi128EEENS4_14SM90_TMA_STOREES19_S1W_S1W_EEEvvEEEEvNT_6ParamsE,"a",@progbits
	.sectionflags	@""
	.align	4
.nv.constant0._ZN7cutlass13device_kernelINS_4gemm6kernel13GemmUniversalIN4cute5tupleIJiiiiEEENS1_10collective13CollectiveMmaINS1_35MainloopSm100TmaUmmaWarpSpecializedILi36ELi2ELi4ENS5_IJNS4_1CILi4EEESB_NSA_ILi1EEEEEEEENS5_IJNSA_ILi128EEENSA_ILi64EEESG_EEEaNS5_IJlSC_lEEEaSI_NS4_8TiledMMAINS4_8MMA_AtomIJNS4_21SM100_MMA_S8_2x1SM_SSIaaiLi128ELi64ELNS4_4UMMA5MajorE0ELSN_0ELNSM_8SaturateE0EEEEEENS4_6LayoutINS5_IJSC_SC_SC_EEENS5_IJNSA_ILi0EEEST_ST_EEEEENS5_IJNS4_10UnderscoreESW_SW_EEEEENS4_28SM100_TMA_2SM_LOAD_MULTICASTENS4_14ComposedLayoutINS4_7SwizzleILi2ELi4ELi3EEENS4_18smem_ptr_flag_bitsILi8EEENSR_INS5_IJNSA_ILi8EEESG_EEENS5_IJSG_SC_EEEEEEEvNS4_8identityESZ_S19_vS1A_EENS_8epilogue10collective18CollectiveEpilogueINS1C_23Sm100TmaWarpSpecializedILi1ELi1ELi32ELb0ELb0EEEJNS5_IJSG_SG_SG_EEENS5_IJNSR_ISG_SC_EES1I_EEEaSI_aSI_NS1C_6fusion15FusionCallbacksIS1G_NS1K_17LinearCombinationIaiaiLNS_15FloatRoundStyleE2EEES1H_S1J_JEEENS4_5SM1004TMEM4LOAD26SM100_TMEM_LOAD_32dp32b32xENS4_13SM90_TMA_LOADES19_NS4_39AutoVectorizingCopyWithAssumedAlignmentILi128EEENS4_14SM90_TMA_STOREES19_S1W_S1W_EEEvvEEEEvNT_6ParamsE:
	.zero		2944


//--------------------- SYMBOLS --------------------------

	.type		.nv.reservedSmem.offset0,@object
	.size		.nv.reservedSmem.offset0,0x4
	.type		.nv.reservedSmem.cap,@object
	.size		.nv.reservedSmem.cap,0x4
	.type		__assertfail,@function
